	.target	sm_90a

	.elftype	@"ET_EXEC"


//--------------------- .note.nv.tkinfo           --------------------------
	.section	.note.nv.tkinfo,"",@"SHT_NOTE"
	.sectionflags	@"SHF_NOTE_NV_TKINFO"
	.tkinfo
        /*0018*/ 	.word	0x00000002
        /*0030*/ 	.string	""
        /*0030*/ 	.string	"ptxas"
        /*0030*/ 	.string	"Cuda compilation tools, release 13.0, V13.0.88"
        /*0030*/ 	.string	"Build cuda_13.0.r13.0/compiler.36424714_0"
        /*0030*/ 	.string	"-arch sm_90a -m 64 "



//--------------------- .note.nv.cuinfo           --------------------------
	.section	.note.nv.cuinfo,"",@"SHT_NOTE"
	.sectionflags	@"SHF_NOTE_NV_CUINFO"
        /*0018*/ 	.short	0x0002
        /*001a*/ 	.short	0x005a
        /*001c*/ 	.short	0x0082
	.zero		2


//--------------------- .nv.info                  --------------------------
	.section	.nv.info,"",@"SHT_CUDA_INFO"
	.align	4


	//----- nvinfo : EIATTR_REGCOUNT
	.align		4
        /*0000*/ 	.byte	0x04, 0x2f
        /*0002*/ 	.short	(.L_15 - .L_14)
	.align		4
.L_14:
        /*0004*/ 	.word	index@(_ZN7cutlass13device_kernelINS_4gemm6kernel13GemmUniversalIN4cute5tupleIJiiiiEEENS1_10collective13CollectiveMmaINS1_34MainloopSm90TmaGmmaWarpSpecializedILi28ENS5_IJNS4_1CILi1EEENSA_ILi2EEESB_EEENS1_32KernelTmaWarpSpecializedPingpongEEENS5_IJNSA_ILi64EEESG_NSA_ILi32EEEEEENS_10bfloat16_tENS5_IJlSB_lEEESJ_SK_NS4_8TiledMMAINS4_8MMA_AtomIJNS4_4SM904GMMA27MMA_64x64x16_F32BF16BF16_SSILNSO_5MajorE0ELSQ_0ELNSO_7ScaleInE1ELSR_1EEEEEENS4_6LayoutINS5_IJSB_SB_SB_EEENS5_IJNSA_ILi0EEESW_SW_EEEEENS5_IJNS4_10UnderscoreESZ_SZ_EEEEENS4_23SM90_TMA_LOAD_MULTICASTENS4_14ComposedLayoutINS4_7SwizzleILi2ELi4ELi3EEENS4_18smem_ptr_flag_bitsILi16EEENSU_INS5_IJNSA_ILi8EEESH_EEENS5_IJSH_SB_EEEEEEEvNS4_8identityENS4_13SM90_TMA_LOADES1C_vS1D_EENS_8epilogue10collective6detail29Sm90TmaWarpSpecializedAdapterINS1H_15DefaultEpilogueISJ_SK_SK_NS1G_6thread17LinearCombinationISJ_Li1EffLNS1L_9ScaleType4KindE0ELNS_15FloatRoundStyleE2ESJ_EENS1_15EpilogueDefaultEEEEEvvEEEEvNT_6ParamsE)
        /*0008*/ 	.word	0x000000a8


	//----- nvinfo : EIATTR_FRAME_SIZE
	.align		4
.L_15:
        /*000c*/ 	.byte	0x04, 0x11
        /*000e*/ 	.short	(.L_17 - .L_16)
	.align		4
.L_16:
        /*0010*/ 	.word	index@(_ZN7cutlass13device_kernelINS_4gemm6kernel13GemmUniversalIN4cute5tupleIJiiiiEEENS1_10collective13CollectiveMmaINS1_34MainloopSm90TmaGmmaWarpSpecializedILi28ENS5_IJNS4_1CILi1EEENSA_ILi2EEESB_EEENS1_32KernelTmaWarpSpecializedPingpongEEENS5_IJNSA_ILi64EEESG_NSA_ILi32EEEEEENS_10bfloat16_tENS5_IJlSB_lEEESJ_SK_NS4_8TiledMMAINS4_8MMA_AtomIJNS4_4SM904GMMA27MMA_64x64x16_F32BF16BF16_SSILNSO_5MajorE0ELSQ_0ELNSO_7ScaleInE1ELSR_1EEEEEENS4_6LayoutINS5_IJSB_SB_SB_EEENS5_IJNSA_ILi0EEESW_SW_EEEEENS5_IJNS4_10UnderscoreESZ_SZ_EEEEENS4_23SM90_TMA_LOAD_MULTICASTENS4_14ComposedLayoutINS4_7SwizzleILi2ELi4ELi3EEENS4_18smem_ptr_flag_bitsILi16EEENSU_INS5_IJNSA_ILi8EEESH_EEENS5_IJSH_SB_EEEEEEEvNS4_8identityENS4_13SM90_TMA_LOADES1C_vS1D_EENS_8epilogue10collective6detail29Sm90TmaWarpSpecializedAdapterINS1H_15DefaultEpilogueISJ_SK_SK_NS1G_6thread17LinearCombinationISJ_Li1EffLNS1L_9ScaleType4KindE0ELNS_15FloatRoundStyleE2ESJ_EENS1_15EpilogueDefaultEEEEEvvEEEEvNT_6ParamsE)
        /*0014*/ 	.word	0x00000008


	//----- nvinfo : EIATTR_MIN_STACK_SIZE
	.align		4
.L_17:
        /*0018*/ 	.byte	0x04, 0x12
        /*001a*/ 	.short	(.L_19 - .L_18)
	.align		4
.L_18:
        /*001c*/ 	.word	index@(_ZN7cutlass13device_kernelINS_4gemm6kernel13GemmUniversalIN4cute5tupleIJiiiiEEENS1_10collective13CollectiveMmaINS1_34MainloopSm90TmaGmmaWarpSpecializedILi28ENS5_IJNS4_1CILi1EEENSA_ILi2EEESB_EEENS1_32KernelTmaWarpSpecializedPingpongEEENS5_IJNSA_ILi64EEESG_NSA_ILi32EEEEEENS_10bfloat16_tENS5_IJlSB_lEEESJ_SK_NS4_8TiledMMAINS4_8MMA_AtomIJNS4_4SM904GMMA27MMA_64x64x16_F32BF16BF16_SSILNSO_5MajorE0ELSQ_0ELNSO_7ScaleInE1ELSR_1EEEEEENS4_6LayoutINS5_IJSB_SB_SB_EEENS5_IJNSA_ILi0EEESW_SW_EEEEENS5_IJNS4_10UnderscoreESZ_SZ_EEEEENS4_23SM90_TMA_LOAD_MULTICASTENS4_14ComposedLayoutINS4_7SwizzleILi2ELi4ELi3EEENS4_18smem_ptr_flag_bitsILi16EEENSU_INS5_IJNSA_ILi8EEESH_EEENS5_IJSH_SB_EEEEEEEvNS4_8identityENS4_13SM90_TMA_LOADES1C_vS1D_EENS_8epilogue10collective6detail29Sm90TmaWarpSpecializedAdapterINS1H_15DefaultEpilogueISJ_SK_SK_NS1G_6thread17LinearCombinationISJ_Li1EffLNS1L_9ScaleType4KindE0ELNS_15FloatRoundStyleE2ESJ_EENS1_15EpilogueDefaultEEEEEvvEEEEvNT_6ParamsE)
        /*0020*/ 	.word	0x00000008
.L_19:


//--------------------- .nv.compat                --------------------------
	.section	.nv.compat,"",@"SHT_CUDA_COMPAT_INFO"
	.align	4
        /*0000*/ 	.byte	0x02, 0x09, 0x01, 0x00, 0x02, 0x02, 0x04, 0x00, 0x02, 0x05, 0x05, 0x00, 0x03, 0x07, 0x01, 0x01
        /*0010*/ 	.byte	0x02, 0x03, 0x01, 0x00, 0x02, 0x06, 0x01, 0x00, 0x04, 0x0b, 0x08, 0x00, 0x00, 0x00, 0x00, 0x00
        /*0020*/ 	.byte	0x00, 0x00, 0x00, 0x00


//--------------------- .nv.info._ZN7cutlass13device_kernelINS_4gemm6kernel13GemmUniversalIN4cute5tupleIJiiiiEEENS1_10collective13CollectiveMmaINS1_34MainloopSm90TmaGmmaWarpSpecializedILi28ENS5_IJNS4_1CILi1EEENSA_ILi2EEESB_EEENS1_32KernelTmaWarpSpecializedPingpongEEENS5_IJNSA_ILi64EEESG_NSA_ILi32EEEEEENS_10bfloat16_tENS5_IJlSB_lEEESJ_SK_NS4_8TiledMMAINS4_8MMA_AtomIJNS4_4SM904GMMA27MMA_64x64x16_F32BF16BF16_SSILNSO_5MajorE0ELSQ_0ELNSO_7ScaleInE1ELSR_1EEEEEENS4_6LayoutINS5_IJSB_SB_SB_EEENS5_IJNSA_ILi0EEESW_SW_EEEEENS5_IJNS4_10UnderscoreESZ_SZ_EEEEENS4_23SM90_TMA_LOAD_MULTICASTENS4_14ComposedLayoutINS4_7SwizzleILi2ELi4ELi3EEENS4_18smem_ptr_flag_bitsILi16EEENSU_INS5_IJNSA_ILi8EEESH_EEENS5_IJSH_SB_EEEEEEEvNS4_8identityENS4_13SM90_TMA_LOADES1C_vS1D_EENS_8epilogue10collective6detail29Sm90TmaWarpSpecializedAdapterINS1H_15DefaultEpilogueISJ_SK_SK_NS1G_6thread17LinearCombinationISJ_Li1EffLNS1L_9ScaleType4KindE0ELNS_15FloatRoundStyleE2ESJ_EENS1_15EpilogueDefaultEEEEEvvEEEEvNT_6ParamsE --------------------------
	.section	.nv.info._ZN7cutlass13device_kernelINS_4gemm6kernel13GemmUniversalIN4cute5tupleIJiiiiEEENS1_10collective13CollectiveMmaINS1_34MainloopSm90TmaGmmaWarpSpecializedILi28ENS5_IJNS4_1CILi1EEENSA_ILi2EEESB_EEENS1_32KernelTmaWarpSpecializedPingpongEEENS5_IJNSA_ILi64EEESG_NSA_ILi32EEEEEENS_10bfloat16_tENS5_IJlSB_lEEESJ_SK_NS4_8TiledMMAINS4_8MMA_AtomIJNS4_4SM904GMMA27MMA_64x64x16_F32BF16BF16_SSILNSO_5MajorE0ELSQ_0ELNSO_7ScaleInE1ELSR_1EEEEEENS4_6LayoutINS5_IJSB_SB_SB_EEENS5_IJNSA_ILi0EEESW_SW_EEEEENS5_IJNS4_10UnderscoreESZ_SZ_EEEEENS4_23SM90_TMA_LOAD_MULTICASTENS4_14ComposedLayoutINS4_7SwizzleILi2ELi4ELi3EEENS4_18smem_ptr_flag_bitsILi16EEENSU_INS5_IJNSA_ILi8EEESH_EEENS5_IJSH_SB_EEEEEEEvNS4_8identityENS4_13SM90_TMA_LOADES1C_vS1D_EENS_8epilogue10collective6detail29Sm90TmaWarpSpecializedAdapterINS1H_15DefaultEpilogueISJ_SK_SK_NS1G_6thread17LinearCombinationISJ_Li1EffLNS1L_9ScaleType4KindE0ELNS_15FloatRoundStyleE2ESJ_EENS1_15EpilogueDefaultEEEEEvvEEEEvNT_6ParamsE,"",@"SHT_CUDA_INFO"
	.sectionflags	@""
	.align	4


	//----- nvinfo : EIATTR_CUDA_API_VERSION
	.align		4
        /*0000*/ 	.byte	0x04, 0x37
        /*0002*/ 	.short	(.L_21 - .L_20)
.L_20:
        /*0004*/ 	.word	0x00000082


	//----- nvinfo : EIATTR_KPARAM_INFO
	.align		4
.L_21:
        /*0008*/ 	.byte	0x04, 0x17
        /*000a*/ 	.short	(.L_23 - .L_22)
.L_22:
        /*000c*/ 	.word	0x00000000
        /*0010*/ 	.short	0x0000
        /*0012*/ 	.short	0x0070
        /*0014*/ 	.byte	0x00, 0xf0, 0x01, 0x10


	//----- nvinfo : EIATTR_SPARSE_MMA_MASK
	.align		4
.L_23:
        /*0018*/ 	.byte	0x03, 0x50
        /*001a*/ 	.short	0x0000


	//----- nvinfo : EIATTR_MAXREG_COUNT
	.align		4
        /*001c*/ 	.byte	0x03, 0x1b
        /*001e*/ 	.short	0x00a8


	//----- nvinfo : EIATTR_NUM_BARRIERS
	.align		4
        /*0020*/ 	.byte	0x02, 0x4c
        /*0022*/ 	.byte	0x01
	.zero		1


	//----- nvinfo : EIATTR_EXTERNS
	.align		4
        /*0024*/ 	.byte	0x04, 0x0f
        /*0026*/ 	.short	(.L_25 - .L_24)


	//   ....[0]....
	.align		4
.L_24:
        /*0028*/ 	.word	index@(__assertfail)


	//----- nvinfo : EIATTR_ANNOTATIONS
	.align		4
.L_25:
        /*002c*/ 	.byte	0x04, 0x55
        /*002e*/ 	.short	(.L_27 - .L_26)


	//   ....[0]....
.L_26:
        /*0030*/ 	.word	0x00000001
        /*0034*/ 	.byte	0x70, 0x10, 0x00, 0x00, 0x01, 0x00, 0x00, 0x00, 0xf0, 0x45, 0x00, 0x00, 0x01, 0x00, 0x00, 0x00
        /*0044*/ 	.byte	0x70, 0x52, 0x00, 0x00


	//----- nvinfo : EIATTR_MERCURY_ISA_VERSION
	.align		4
.L_27:
        /*0048*/ 	.byte	0x03, 0x5f
        /*004a*/ 	.short	0x0101


	//----- nvinfo : EIATTR_INT_WARP_WIDE_INSTR_OFFSETS
	.align		4
        /*004c*/ 	.byte	0x04, 0x31
        /*004e*/ 	.short	(.L_29 - .L_28)


	//   ....[0]....
.L_28:
        /*0050*/ 	.word	0x000007c0


	//   ....[1]....
        /*0054*/ 	.word	0x00000800


	//   ....[2]....
        /*0058*/ 	.word	0x00000940


	//   ....[3]....
        /*005c*/ 	.word	0x00000950


	//   ....[4]....
        /*0060*/ 	.word	0x00000970


	//   ....[5]....
        /*0064*/ 	.word	0x00000990


	//   ....[6]....
        /*0068*/ 	.word	0x00000a40


	//   ....[7]....
        /*006c*/ 	.word	0x00000a90


	//   ....[8]....
        /*0070*/ 	.word	0x000020e0


	//----- nvinfo : EIATTR_COOP_GROUP_MASK_REGIDS
	.align		4
.L_29:
        /*0074*/ 	.byte	0x04, 0x29
        /*0076*/ 	.short	(.L_31 - .L_30)


	//   ....[0]....
.L_30:
        /*0078*/ 	.word	0xffffffff


	//   ....[1]....
        /*007c*/ 	.word	0xffffffff


	//   ....[2]....
        /*0080*/ 	.word	0xffffffff


	//   ....[3]....
        /*0084*/ 	.word	0xffffffff


	//   ....[4]....
        /*0088*/ 	.word	0xffffffff


	//   ....[5]....
        /*008c*/ 	.word	0xffffffff


	//   ....[6]....
        /*0090*/ 	.word	0xffffffff


	//----- nvinfo : EIATTR_COOP_GROUP_INSTR_OFFSETS
	.align		4
.L_31:
        /*0094*/ 	.byte	0x04, 0x28
        /*0096*/ 	.short	(.L_33 - .L_32)


	//   ....[0]....
.L_32:
        /*0098*/ 	.word	0x00000070


	//   ....[1]....
        /*009c*/ 	.word	0x00000080


	//   ....[2]....
        /*00a0*/ 	.word	0x00000140


	//   ....[3]....
        /*00a4*/ 	.word	0x00000600


	//   ....[4]....
        /*00a8*/ 	.word	0x00000640


	//   ....[5]....
        /*00ac*/ 	.word	0x00000ae0


	//   ....[6]....
        /*00b0*/ 	.word	0x00000c10


	//----- nvinfo : EIATTR_REG_RECONFIG
	.align		4
.L_33:
        /*00b4*/ 	.byte	0x01, 0x54
	.zero		2


	//----- nvinfo : EIATTR_SYSCALL_OFFSETS
	.align		4
        /*00b8*/ 	.byte	0x04, 0x46
        /*00ba*/ 	.short	(.L_35 - .L_34)


	//   ....[0]....
.L_34:
        /*00bc*/ 	.word	0x00001b20


	//----- nvinfo : EIATTR_MBARRIER_INSTR_OFFSETS
	.align		4
.L_35:
        /*00c0*/ 	.byte	0x04, 0x39
        /*00c2*/ 	.short	(.L_37 - .L_36)


	//   ....[0]....
.L_36:
        /*00c4*/ 	.word	0x00000260
        /*00c8*/ 	.word	0x000000ff
        /*00cc*/ 	.word	0x00000000
        /*00d0*/ 	.short	0x0100
        /*00d2*/ 	.byte	0x08
	.zero		1


	//   ....[1]....
        /*00d4*/ 	.word	0x00000270
        /*00d8*/ 	.word	0x000000ff
        /*00dc*/ 	.word	0x000000e0
        /*00e0*/ 	.short	0x0100
        /*00e2*/ 	.byte	0x08
	.zero		1


	//   ....[2]....
        /*00e4*/ 	.word	0x00000280
        /*00e8*/ 	.word	0x000000ff
        /*00ec*/ 	.word	0x00000008
        /*00f0*/ 	.short	0x0100
        /*00f2*/ 	.byte	0x08
	.zero		1


	//   ....[3]....
        /*00f4*/ 	.word	0x00000290
        /*00f8*/ 	.word	0x000000ff
        /*00fc*/ 	.word	0x000000e8
        /*0100*/ 	.short	0x0100
        /*0102*/ 	.byte	0x08
	.zero		1


	//   ....[4]....
        /*0104*/ 	.word	0x000002a0
        /*0108*/ 	.word	0x000000ff
        /*010c*/ 	.word	0x00000010
        /*0110*/ 	.short	0x0100
        /*0112*/ 	.byte	0x08
	.zero		1


	//   ....[5]....
        /*0114*/ 	.word	0x000002b0
        /*0118*/ 	.word	0x000000ff
        /*011c*/ 	.word	0x000000f0
        /*0120*/ 	.short	0x0100
        /*0122*/ 	.byte	0x08
	.zero		1


	//   ....[6]....
        /*0124*/ 	.word	0x000002c0
        /*0128*/ 	.word	0x000000ff
        /*012c*/ 	.word	0x00000018
        /*0130*/ 	.short	0x0100
        /*0132*/ 	.byte	0x08
	.zero		1


	//   ....[7]....
        /*0134*/ 	.word	0x000002d0
        /*0138*/ 	.word	0x000000ff
        /*013c*/ 	.word	0x000000f8
        /*0140*/ 	.short	0x0100
        /*0142*/ 	.byte	0x08
	.zero		1


	//   ....[8]....
        /*0144*/ 	.word	0x000002e0
        /*0148*/ 	.word	0x000000ff
        /*014c*/ 	.word	0x00000020
        /*0150*/ 	.short	0x0100
        /*0152*/ 	.byte	0x08
	.zero		1


	//   ....[9]....
        /*0154*/ 	.word	0x000002f0
        /*0158*/ 	.word	0x000000ff
        /*015c*/ 	.word	0x00000100
        /*0160*/ 	.short	0x0100
        /*0162*/ 	.byte	0x08
	.zero		1


	//   ....[10]....
        /*0164*/ 	.word	0x00000300
        /*0168*/ 	.word	0x000000ff
        /*016c*/ 	.word	0x00000028
        /*0170*/ 	.short	0x0100
        /*0172*/ 	.byte	0x08
	.zero		1


	//   ....[11]....
        /*0174*/ 	.word	0x00000310
        /*0178*/ 	.word	0x000000ff
        /*017c*/ 	.word	0x00000108
        /*0180*/ 	.short	0x0100
        /*0182*/ 	.byte	0x08
	.zero		1


	//   ....[12]....
        /*0184*/ 	.word	0x00000320
        /*0188*/ 	.word	0x000000ff
        /*018c*/ 	.word	0x00000030
        /*0190*/ 	.short	0x0100
        /*0192*/ 	.byte	0x08
	.zero		1


	//   ....[13]....
        /*0194*/ 	.word	0x00000330
        /*0198*/ 	.word	0x000000ff
        /*019c*/ 	.word	0x00000110
        /*01a0*/ 	.short	0x0100
        /*01a2*/ 	.byte	0x08
	.zero		1


	//   ....[14]....
        /*01a4*/ 	.word	0x00000340
        /*01a8*/ 	.word	0x000000ff
        /*01ac*/ 	.word	0x00000038
        /*01b0*/ 	.short	0x0100
        /*01b2*/ 	.byte	0x08
	.zero		1


	//   ....[15]....
        /*01b4*/ 	.word	0x00000350
        /*01b8*/ 	.word	0x000000ff
        /*01bc*/ 	.word	0x00000118
        /*01c0*/ 	.short	0x0100
        /*01c2*/ 	.byte	0x08
	.zero		1


	//   ....[16]....
        /*01c4*/ 	.word	0x00000360
        /*01c8*/ 	.word	0x000000ff
        /*01cc*/ 	.word	0x00000040
        /*01d0*/ 	.short	0x0100
        /*01d2*/ 	.byte	0x08
	.zero		1


	//   ....[17]....
        /*01d4*/ 	.word	0x00000370
        /*01d8*/ 	.word	0x000000ff
        /*01dc*/ 	.word	0x00000120
        /*01e0*/ 	.short	0x0100
        /*01e2*/ 	.byte	0x08
	.zero		1


	//   ....[18]....
        /*01e4*/ 	.word	0x00000380
        /*01e8*/ 	.word	0x000000ff
        /*01ec*/ 	.word	0x00000048
        /*01f0*/ 	.short	0x0100
        /*01f2*/ 	.byte	0x08
	.zero		1


	//   ....[19]....
        /*01f4*/ 	.word	0x00000390
        /*01f8*/ 	.word	0x000000ff
        /*01fc*/ 	.word	0x00000128
        /*0200*/ 	.short	0x0100
        /*0202*/ 	.byte	0x08
	.zero		1


	//   ....[20]....
        /*0204*/ 	.word	0x000003a0
        /*0208*/ 	.word	0x000000ff
        /*020c*/ 	.word	0x00000050
        /*0210*/ 	.short	0x0100
        /*0212*/ 	.byte	0x08
	.zero		1


	//   ....[21]....
        /*0214*/ 	.word	0x000003b0
        /*0218*/ 	.word	0x000000ff
        /*021c*/ 	.word	0x00000130
        /*0220*/ 	.short	0x0100
        /*0222*/ 	.byte	0x08
	.zero		1


	//   ....[22]....
        /*0224*/ 	.word	0x000003c0
        /*0228*/ 	.word	0x000000ff
        /*022c*/ 	.word	0x00000058
        /*0230*/ 	.short	0x0100
        /*0232*/ 	.byte	0x08
	.zero		1


	//   ....[23]....
        /*0234*/ 	.word	0x000003d0
        /*0238*/ 	.word	0x000000ff
        /*023c*/ 	.word	0x00000138
        /*0240*/ 	.short	0x0100
        /*0242*/ 	.byte	0x08
	.zero		1


	//   ....[24]....
        /*0244*/ 	.word	0x000003e0
        /*0248*/ 	.word	0x000000ff
        /*024c*/ 	.word	0x00000060
        /*0250*/ 	.short	0x0100
        /*0252*/ 	.byte	0x08
	.zero		1


	//   ....[25]....
        /*0254*/ 	.word	0x000003f0
        /*0258*/ 	.word	0x000000ff
        /*025c*/ 	.word	0x00000140
        /*0260*/ 	.short	0x0100
        /*0262*/ 	.byte	0x08
	.zero		1


	//   ....[26]....
        /*0264*/ 	.word	0x00000400
        /*0268*/ 	.word	0x000000ff
        /*026c*/ 	.word	0x00000068
        /*0270*/ 	.short	0x0100
        /*0272*/ 	.byte	0x08
	.zero		1


	//   ....[27]....
        /*0274*/ 	.word	0x00000410
        /*0278*/ 	.word	0x000000ff
        /*027c*/ 	.word	0x00000148
        /*0280*/ 	.short	0x0100
        /*0282*/ 	.byte	0x08
	.zero		1


	//   ....[28]....
        /*0284*/ 	.word	0x00000420
        /*0288*/ 	.word	0x000000ff
        /*028c*/ 	.word	0x00000070
        /*0290*/ 	.short	0x0100
        /*0292*/ 	.byte	0x08
	.zero		1


	//   ....[29]....
        /*0294*/ 	.word	0x00000430
        /*0298*/ 	.word	0x000000ff
        /*029c*/ 	.word	0x00000150
        /*02a0*/ 	.short	0x0100
        /*02a2*/ 	.byte	0x08
	.zero		1


	//   ....[30]....
        /*02a4*/ 	.word	0x00000440
        /*02a8*/ 	.word	0x000000ff
        /*02ac*/ 	.word	0x00000078
        /*02b0*/ 	.short	0x0100
        /*02b2*/ 	.byte	0x08
	.zero		1


	//   ....[31]....
        /*02b4*/ 	.word	0x00000450
        /*02b8*/ 	.word	0x000000ff
        /*02bc*/ 	.word	0x00000158
        /*02c0*/ 	.short	0x0100
        /*02c2*/ 	.byte	0x08
	.zero		1


	//   ....[32]....
        /*02c4*/ 	.word	0x00000460
        /*02c8*/ 	.word	0x000000ff
        /*02cc*/ 	.word	0x00000080
        /*02d0*/ 	.short	0x0100
        /*02d2*/ 	.byte	0x08
	.zero		1


	//   ....[33]....
        /*02d4*/ 	.word	0x00000470
        /*02d8*/ 	.word	0x000000ff
        /*02dc*/ 	.word	0x00000160
        /*02e0*/ 	.short	0x0100
        /*02e2*/ 	.byte	0x08
	.zero		1


	//   ....[34]....
        /*02e4*/ 	.word	0x00000480
        /*02e8*/ 	.word	0x000000ff
        /*02ec*/ 	.word	0x00000088
        /*02f0*/ 	.short	0x0100
        /*02f2*/ 	.byte	0x08
	.zero		1


	//   ....[35]....
        /*02f4*/ 	.word	0x00000490
        /*02f8*/ 	.word	0x000000ff
        /*02fc*/ 	.word	0x00000168
        /*0300*/ 	.short	0x0100
        /*0302*/ 	.byte	0x08
	.zero		1


	//   ....[36]....
        /*0304*/ 	.word	0x000004a0
        /*0308*/ 	.word	0x000000ff
        /*030c*/ 	.word	0x00000090
        /*0310*/ 	.short	0x0100
        /*0312*/ 	.byte	0x08
	.zero		1


	//   ....[37]....
        /*0314*/ 	.word	0x000004b0
        /*0318*/ 	.word	0x000000ff
        /*031c*/ 	.word	0x00000170
        /*0320*/ 	.short	0x0100
        /*0322*/ 	.byte	0x08
	.zero		1


	//   ....[38]....
        /*0324*/ 	.word	0x000004c0
        /*0328*/ 	.word	0x000000ff
        /*032c*/ 	.word	0x00000098
        /*0330*/ 	.short	0x0100
        /*0332*/ 	.byte	0x08
	.zero		1


	//   ....[39]....
        /*0334*/ 	.word	0x000004d0
        /*0338*/ 	.word	0x000000ff
        /*033c*/ 	.word	0x00000178
        /*0340*/ 	.short	0x0100
        /*0342*/ 	.byte	0x08
	.zero		1


	//   ....[40]....
        /*0344*/ 	.word	0x000004e0
        /*0348*/ 	.word	0x000000ff
        /*034c*/ 	.word	0x000000a0
        /*0350*/ 	.short	0x0100
        /*0352*/ 	.byte	0x08
	.zero		1


	//   ....[41]....
        /*0354*/ 	.word	0x000004f0
        /*0358*/ 	.word	0x000000ff
        /*035c*/ 	.word	0x00000180
        /*0360*/ 	.short	0x0100
        /*0362*/ 	.byte	0x08
	.zero		1


	//   ....[42]....
        /*0364*/ 	.word	0x00000500
        /*0368*/ 	.word	0x000000ff
        /*036c*/ 	.word	0x000000a8
        /*0370*/ 	.short	0x0100
        /*0372*/ 	.byte	0x08
	.zero		1


	//   ....[43]....
        /*0374*/ 	.word	0x00000510
        /*0378*/ 	.word	0x000000ff
        /*037c*/ 	.word	0x00000188
        /*0380*/ 	.short	0x0100
        /*0382*/ 	.byte	0x08
	.zero		1


	//   ....[44]....
        /*0384*/ 	.word	0x00000520
        /*0388*/ 	.word	0x000000ff
        /*038c*/ 	.word	0x000000b0
        /*0390*/ 	.short	0x0100
        /*0392*/ 	.byte	0x08
	.zero		1


	//   ....[45]....
        /*0394*/ 	.word	0x00000530
        /*0398*/ 	.word	0x000000ff
        /*039c*/ 	.word	0x00000190
        /*03a0*/ 	.short	0x0100
        /*03a2*/ 	.byte	0x08
	.zero		1


	//   ....[46]....
        /*03a4*/ 	.word	0x00000540
        /*03a8*/ 	.word	0x000000ff
        /*03ac*/ 	.word	0x000000b8
        /*03b0*/ 	.short	0x0100
        /*03b2*/ 	.byte	0x08
	.zero		1


	//   ....[47]....
        /*03b4*/ 	.word	0x00000550
        /*03b8*/ 	.word	0x000000ff
        /*03bc*/ 	.word	0x00000198
        /*03c0*/ 	.short	0x0100
        /*03c2*/ 	.byte	0x08
	.zero		1


	//   ....[48]....
        /*03c4*/ 	.word	0x00000560
        /*03c8*/ 	.word	0x000000ff
        /*03cc*/ 	.word	0x000000c0
        /*03d0*/ 	.short	0x0100
        /*03d2*/ 	.byte	0x08
	.zero		1


	//   ....[49]....
        /*03d4*/ 	.word	0x00000570
        /*03d8*/ 	.word	0x000000ff
        /*03dc*/ 	.word	0x000001a0
        /*03e0*/ 	.short	0x0100
        /*03e2*/ 	.byte	0x08
	.zero		1


	//   ....[50]....
        /*03e4*/ 	.word	0x00000580
        /*03e8*/ 	.word	0x000000ff
        /*03ec*/ 	.word	0x000000c8
        /*03f0*/ 	.short	0x0100
        /*03f2*/ 	.byte	0x08
	.zero		1


	//   ....[51]....
        /*03f4*/ 	.word	0x00000590
        /*03f8*/ 	.word	0x000000ff
        /*03fc*/ 	.word	0x000001a8
        /*0400*/ 	.short	0x0100
        /*0402*/ 	.byte	0x08
	.zero		1


	//   ....[52]....
        /*0404*/ 	.word	0x000005a0
        /*0408*/ 	.word	0x000000ff
        /*040c*/ 	.word	0x000000d0
        /*0410*/ 	.short	0x0100
        /*0412*/ 	.byte	0x08
	.zero		1


	//   ....[53]....
        /*0414*/ 	.word	0x000005b0
        /*0418*/ 	.word	0x000000ff
        /*041c*/ 	.word	0x000001b0
        /*0420*/ 	.short	0x0100
        /*0422*/ 	.byte	0x08
	.zero		1


	//   ....[54]....
        /*0424*/ 	.word	0x000005c0
        /*0428*/ 	.word	0x000000ff
        /*042c*/ 	.word	0x000000d8
        /*0430*/ 	.short	0x0100
        /*0432*/ 	.byte	0x08
	.zero		1


	//   ....[55]....
        /*0434*/ 	.word	0x000005d0
        /*0438*/ 	.word	0x000000ff
        /*043c*/ 	.word	0x000001b8
        /*0440*/ 	.short	0x0100
        /*0442*/ 	.byte	0x08
	.zero		1


	//   ....[56]....
        /*0444*/ 	.word	0x00000ac0
        /*0448*/ 	.word	0x000000ff
        /*044c*/ 	.word	0x000001f0
        /*0450*/ 	.short	0x0100
        /*0452*/ 	.byte	0x08
	.zero		1


	//   ....[57]....
        /*0454*/ 	.word	0x00000b60
        /*0458*/ 	.word	0x000000ff
        /*045c*/ 	.word	0x000001f8
        /*0460*/ 	.short	0x0100
        /*0462*/ 	.byte	0x08
	.zero		1


	//   ....[58]....
        /*0464*/ 	.word	0x00000b90
        /*0468*/ 	.word	0x000000ff
        /*046c*/ 	.word	0x000001d0
        /*0470*/ 	.short	0x0100
        /*0472*/ 	.byte	0x09
	.zero		1


	//   ....[59]....
        /*0474*/ 	.word	0x00000ba0
        /*0478*/ 	.word	0x000000ff
        /*047c*/ 	.word	0x000001d8
        /*0480*/ 	.short	0x0100
        /*0482*/ 	.byte	0x09
	.zero		1


	//   ....[60]....
        /*0484*/ 	.word	0x00000bb0
        /*0488*/ 	.word	0x000000ff
        /*048c*/ 	.word	0x000001e0
        /*0490*/ 	.short	0x0100
        /*0492*/ 	.byte	0x09
	.zero		1


	//   ....[61]....
        /*0494*/ 	.word	0x00000bc0
        /*0498*/ 	.word	0x000000ff
        /*049c*/ 	.word	0x000001e8
        /*04a0*/ 	.short	0x0100
        /*04a2*/ 	.byte	0x09
	.zero		1


	//   ....[62]....
        /*04a4*/ 	.word	0x00001a00
        /*04a8*/ 	.word	0x0000003e
        /*04ac*/ 	.word	0x00000000
        /*04b0*/ 	.short	0x010a
        /*04b2*/ 	.byte	0x2a
	.zero		1


	//   ....[63]....
        /*04b4*/ 	.word	0x00001ba0
        /*04b8*/ 	.word	0x00000003
        /*04bc*/ 	.word	0x00000000
        /*04c0*/ 	.short	0x010a
        /*04c2*/ 	.byte	0x3f
	.zero		1


	//   ....[64]....
        /*04c4*/ 	.word	0x00001be0
        /*04c8*/ 	.word	0x00000003
        /*04cc*/ 	.word	0x00000000
        /*04d0*/ 	.short	0x010a
        /*04d2*/ 	.byte	0x3f
	.zero		1


	//   ....[65]....
        /*04d4*/ 	.word	0x00001de0
        /*04d8*/ 	.word	0x000000ff
        /*04dc*/ 	.word	0x00000000
        /*04e0*/ 	.short	0x010a
        /*04e2*/ 	.byte	0x04
	.zero		1


	//   ....[66]....
        /*04e4*/ 	.word	0x00001e20
        /*04e8*/ 	.word	0x000000ff
        /*04ec*/ 	.word	0x00000000
        /*04f0*/ 	.short	0x010a
        /*04f2*/ 	.byte	0x04
	.zero		1


	//   ....[67]....
        /*04f4*/ 	.word	0x00001f80
        /*04f8*/ 	.word	0x00000005
        /*04fc*/ 	.word	0x00000000
        /*0500*/ 	.short	0x0101
        /*0502*/ 	.byte	0x3f
	.zero		1


	//   ....[68]....
        /*0504*/ 	.word	0x00002080
        /*0508*/ 	.word	0x0000003f
        /*050c*/ 	.word	0x00000000
        /*0510*/ 	.short	0x0101
        /*0512*/ 	.byte	0x2f
	.zero		1


	//   ....[69]....
        /*0514*/ 	.word	0x00002180
        /*0518*/ 	.word	0x00000003
        /*051c*/ 	.word	0x00000000
        /*0520*/ 	.short	0x0101
        /*0522*/ 	.byte	0x3f
	.zero		1


	//   ....[70]....
        /*0524*/ 	.word	0x00002240
        /*0528*/ 	.word	0x0000003e
        /*052c*/ 	.word	0x00000010
        /*0530*/ 	.short	0x010a
        /*0532*/ 	.byte	0x2a
	.zero		1


	//   ....[71]....
        /*0534*/ 	.word	0x00004610
        /*0538*/ 	.word	0x00000041
        /*053c*/ 	.word	0x00000000
        /*0540*/ 	.short	0x0101
        /*0542*/ 	.byte	0x2f
	.zero		1


	//   ....[72]....
        /*0544*/ 	.word	0x00004fb0
        /*0548*/ 	.word	0x0000000d
        /*054c*/ 	.word	0x000000e0
        /*0550*/ 	.short	0x010a
        /*0552*/ 	.byte	0x3f
	.zero		1


	//   ....[73]....
        /*0554*/ 	.word	0x00005390
        /*0558*/ 	.word	0x00000003
        /*055c*/ 	.word	0x000001f8
        /*0560*/ 	.short	0x0101
        /*0562*/ 	.byte	0x3f
	.zero		1


	//   ....[74]....
        /*0564*/ 	.word	0x00005b00
        /*0568*/ 	.word	0x00000007
        /*056c*/ 	.word	0x00000000
        /*0570*/ 	.short	0x010a
        /*0572*/ 	.byte	0x3f
	.zero		1


	//   ....[75]....
        /*0574*/ 	.word	0x00005b80
        /*0578*/ 	.word	0x00000009
        /*057c*/ 	.word	0x00000000
        /*0580*/ 	.short	0x010a
        /*0582*/ 	.byte	0x3f
	.zero		1


	//   ....[76]....
        /*0584*/ 	.word	0x00005c10
        /*0588*/ 	.word	0x00000006
        /*058c*/ 	.word	0x00000000
        /*0590*/ 	.short	0x010a
        /*0592*/ 	.byte	0x3f
	.zero		1


	//   ....[77]....
        /*0594*/ 	.word	0x00005ca0
        /*0598*/ 	.word	0x00000009
        /*059c*/ 	.word	0x00000000
        /*05a0*/ 	.short	0x010a
        /*05a2*/ 	.byte	0x3f
	.zero		1


	//   ....[78]....
        /*05a4*/ 	.word	0x00005d30
        /*05a8*/ 	.word	0x00000006
        /*05ac*/ 	.word	0x00000000
        /*05b0*/ 	.short	0x010a
        /*05b2*/ 	.byte	0x3f
	.zero		1


	//   ....[79]....
        /*05b4*/ 	.word	0x00005dc0
        /*05b8*/ 	.word	0x00000009
        /*05bc*/ 	.word	0x00000000
        /*05c0*/ 	.short	0x010a
        /*05c2*/ 	.byte	0x3f
	.zero		1


	//   ....[80]....
        /*05c4*/ 	.word	0x00005e50
        /*05c8*/ 	.word	0x00000006
        /*05cc*/ 	.word	0x00000000
        /*05d0*/ 	.short	0x010a
        /*05d2*/ 	.byte	0x3f
	.zero		1


	//   ....[81]....
        /*05d4*/ 	.word	0x00005ee0
        /*05d8*/ 	.word	0x00000009
        /*05dc*/ 	.word	0x00000000
        /*05e0*/ 	.short	0x010a
        /*05e2*/ 	.byte	0x3f
	.zero		1


	//   ....[82]....
        /*05e4*/ 	.word	0x00005f70
        /*05e8*/ 	.word	0x00000006
        /*05ec*/ 	.word	0x00000000
        /*05f0*/ 	.short	0x010a
        /*05f2*/ 	.byte	0x3f
	.zero		1


	//   ....[83]....
        /*05f4*/ 	.word	0x00006000
        /*05f8*/ 	.word	0x00000009
        /*05fc*/ 	.word	0x00000000
        /*0600*/ 	.short	0x010a
        /*0602*/ 	.byte	0x3f
	.zero		1


	//   ....[84]....
        /*0604*/ 	.word	0x00006090
        /*0608*/ 	.word	0x00000006
        /*060c*/ 	.word	0x00000000
        /*0610*/ 	.short	0x010a
        /*0612*/ 	.byte	0x3f
	.zero		1


	//   ....[85]....
        /*0614*/ 	.word	0x00006120
        /*0618*/ 	.word	0x00000009
        /*061c*/ 	.word	0x00000000
        /*0620*/ 	.short	0x010a
        /*0622*/ 	.byte	0x3f
	.zero		1


	//   ....[86]....
        /*0624*/ 	.word	0x000061b0
        /*0628*/ 	.word	0x00000006
        /*062c*/ 	.word	0x00000000
        /*0630*/ 	.short	0x010a
        /*0632*/ 	.byte	0x3f
	.zero		1


	//   ....[87]....
        /*0634*/ 	.word	0x00006240
        /*0638*/ 	.word	0x00000009
        /*063c*/ 	.word	0x00000000
        /*0640*/ 	.short	0x010a
        /*0642*/ 	.byte	0x3f
	.zero		1


	//   ....[88]....
        /*0644*/ 	.word	0x000062d0
        /*0648*/ 	.word	0x00000006
        /*064c*/ 	.word	0x00000000
        /*0650*/ 	.short	0x010a
        /*0652*/ 	.byte	0x3f
	.zero		1


	//   ....[89]....
        /*0654*/ 	.word	0x00006360
        /*0658*/ 	.word	0x00000009
        /*065c*/ 	.word	0x00000000
        /*0660*/ 	.short	0x010a
        /*0662*/ 	.byte	0x3f
	.zero		1


	//   ....[90]....
        /*0664*/ 	.word	0x000063f0
        /*0668*/ 	.word	0x00000006
        /*066c*/ 	.word	0x00000000
        /*0670*/ 	.short	0x010a
        /*0672*/ 	.byte	0x3f
	.zero		1


	//   ....[91]....
        /*0674*/ 	.word	0x00006480
        /*0678*/ 	.word	0x00000009
        /*067c*/ 	.word	0x00000000
        /*0680*/ 	.short	0x010a
        /*0682*/ 	.byte	0x3f
	.zero		1


	//   ....[92]....
        /*0684*/ 	.word	0x00006510
        /*0688*/ 	.word	0x00000006
        /*068c*/ 	.word	0x00000000
        /*0690*/ 	.short	0x010a
        /*0692*/ 	.byte	0x3f
	.zero		1


	//   ....[93]....
        /*0694*/ 	.word	0x000065a0
        /*0698*/ 	.word	0x00000009
        /*069c*/ 	.word	0x00000000
        /*06a0*/ 	.short	0x010a
        /*06a2*/ 	.byte	0x3f
	.zero		1


	//   ....[94]....
        /*06a4*/ 	.word	0x00006630
        /*06a8*/ 	.word	0x00000006
        /*06ac*/ 	.word	0x00000000
        /*06b0*/ 	.short	0x010a
        /*06b2*/ 	.byte	0x3f
	.zero		1


	//   ....[95]....
        /*06b4*/ 	.word	0x000066c0
        /*06b8*/ 	.word	0x00000009
        /*06bc*/ 	.word	0x00000000
        /*06c0*/ 	.short	0x010a
        /*06c2*/ 	.byte	0x3f
	.zero		1


	//   ....[96]....
        /*06c4*/ 	.word	0x00006750
        /*06c8*/ 	.word	0x00000006
        /*06cc*/ 	.word	0x00000000
        /*06d0*/ 	.short	0x010a
        /*06d2*/ 	.byte	0x3f
	.zero		1


	//   ....[97]....
        /*06d4*/ 	.word	0x000067e0
        /*06d8*/ 	.word	0x00000009
        /*06dc*/ 	.word	0x00000000
        /*06e0*/ 	.short	0x010a
        /*06e2*/ 	.byte	0x3f
	.zero		1


	//   ....[98]....
        /*06e4*/ 	.word	0x00006870
        /*06e8*/ 	.word	0x00000006
        /*06ec*/ 	.word	0x00000000
        /*06f0*/ 	.short	0x010a
        /*06f2*/ 	.byte	0x3f
	.zero		1


	//   ....[99]....
        /*06f4*/ 	.word	0x00006900
        /*06f8*/ 	.word	0x00000009
        /*06fc*/ 	.word	0x00000000
        /*0700*/ 	.short	0x010a
        /*0702*/ 	.byte	0x3f
	.zero		1


	//   ....[100]....
        /*0704*/ 	.word	0x00006990
        /*0708*/ 	.word	0x00000006
        /*070c*/ 	.word	0x00000000
        /*0710*/ 	.short	0x010a
        /*0712*/ 	.byte	0x3f
	.zero		1


	//   ....[101]....
        /*0714*/ 	.word	0x00006a20
        /*0718*/ 	.word	0x00000003
        /*071c*/ 	.word	0x00000000
        /*0720*/ 	.short	0x010a
        /*0722*/ 	.byte	0x3f
	.zero		1


	//   ....[102]....
        /*0724*/ 	.word	0x00006a80
        /*0728*/ 	.word	0x00000040
        /*072c*/ 	.word	0x00000000
        /*0730*/ 	.short	0x010a
        /*0732*/ 	.byte	0x3f
	.zero		1


	//   ....[103]....
        /*0734*/ 	.word	0x00006ad0
        /*0738*/ 	.word	0x00000003
        /*073c*/ 	.word	0x00000000
        /*0740*/ 	.short	0x010a
        /*0742*/ 	.byte	0x3f
	.zero		1


	//   ....[104]....
        /*0744*/ 	.word	0x00006b30
        /*0748*/ 	.word	0x00000005
        /*074c*/ 	.word	0x00000000
        /*0750*/ 	.short	0x010a
        /*0752*/ 	.byte	0x3f
	.zero		1


	//   ....[105]....
        /*0754*/ 	.word	0x00006b80
        /*0758*/ 	.word	0x00000040
        /*075c*/ 	.word	0x00000010
        /*0760*/ 	.short	0x010a
        /*0762*/ 	.byte	0x3f
	.zero		1


	//   ....[106]....
        /*0764*/ 	.word	0x00006c50
        /*0768*/ 	.word	0x0000000d
        /*076c*/ 	.word	0x000000e0
        /*0770*/ 	.short	0x010a
        /*0772*/ 	.byte	0x3f
	.zero		1


	//   ....[107]....
        /*0774*/ 	.word	0x00006d20
        /*0778*/ 	.word	0x00000007
        /*077c*/ 	.word	0x00000000
        /*0780*/ 	.short	0x010a
        /*0782*/ 	.byte	0x3f
	.zero		1


	//   ....[108]....
        /*0784*/ 	.word	0x00006d70
        /*0788*/ 	.word	0x00000009
        /*078c*/ 	.word	0x00000000
        /*0790*/ 	.short	0x010a
        /*0792*/ 	.byte	0x3f
	.zero		1


	//   ....[109]....
        /*0794*/ 	.word	0x00006dc0
        /*0798*/ 	.word	0x00000006
        /*079c*/ 	.word	0x00000000
        /*07a0*/ 	.short	0x010a
        /*07a2*/ 	.byte	0x3f
	.zero		1


	//   ....[110]....
        /*07a4*/ 	.word	0x00006e10
        /*07a8*/ 	.word	0x00000009
        /*07ac*/ 	.word	0x00000000
        /*07b0*/ 	.short	0x010a
        /*07b2*/ 	.byte	0x3f
	.zero		1


	//   ....[111]....
        /*07b4*/ 	.word	0x00006e60
        /*07b8*/ 	.word	0x00000006
        /*07bc*/ 	.word	0x00000000
        /*07c0*/ 	.short	0x010a
        /*07c2*/ 	.byte	0x3f
	.zero		1


	//   ....[112]....
        /*07c4*/ 	.word	0x00006eb0
        /*07c8*/ 	.word	0x00000009
        /*07cc*/ 	.word	0x00000000
        /*07d0*/ 	.short	0x010a
        /*07d2*/ 	.byte	0x3f
	.zero		1


	//   ....[113]....
        /*07d4*/ 	.word	0x00006f00
        /*07d8*/ 	.word	0x00000006
        /*07dc*/ 	.word	0x00000000
        /*07e0*/ 	.short	0x010a
        /*07e2*/ 	.byte	0x3f
	.zero		1


	//   ....[114]....
        /*07e4*/ 	.word	0x00006f50
        /*07e8*/ 	.word	0x00000009
        /*07ec*/ 	.word	0x00000000
        /*07f0*/ 	.short	0x010a
        /*07f2*/ 	.byte	0x3f
	.zero		1


	//   ....[115]....
        /*07f4*/ 	.word	0x00006fa0
        /*07f8*/ 	.word	0x00000006
        /*07fc*/ 	.word	0x00000000
        /*0800*/ 	.short	0x010a
        /*0802*/ 	.byte	0x3f
	.zero		1


	//   ....[116]....
        /*0804*/ 	.word	0x00006ff0
        /*0808*/ 	.word	0x00000009
        /*080c*/ 	.word	0x00000000
        /*0810*/ 	.short	0x010a
        /*0812*/ 	.byte	0x3f
	.zero		1


	//   ....[117]....
        /*0814*/ 	.word	0x00007040
        /*0818*/ 	.word	0x00000006
        /*081c*/ 	.word	0x00000000
        /*0820*/ 	.short	0x010a
        /*0822*/ 	.byte	0x3f
	.zero		1


	//   ....[118]....
        /*0824*/ 	.word	0x00007090
        /*0828*/ 	.word	0x00000009
        /*082c*/ 	.word	0x00000000
        /*0830*/ 	.short	0x010a
        /*0832*/ 	.byte	0x3f
	.zero		1


	//   ....[119]....
        /*0834*/ 	.word	0x000070e0
        /*0838*/ 	.word	0x00000006
        /*083c*/ 	.word	0x00000000
        /*0840*/ 	.short	0x010a
        /*0842*/ 	.byte	0x3f
	.zero		1


	//   ....[120]....
        /*0844*/ 	.word	0x00007130
        /*0848*/ 	.word	0x00000009
        /*084c*/ 	.word	0x00000000
        /*0850*/ 	.short	0x010a
        /*0852*/ 	.byte	0x3f
	.zero		1


	//   ....[121]....
        /*0854*/ 	.word	0x00007180
        /*0858*/ 	.word	0x00000006
        /*085c*/ 	.word	0x00000000
        /*0860*/ 	.short	0x010a
        /*0862*/ 	.byte	0x3f
	.zero		1


	//   ....[122]....
        /*0864*/ 	.word	0x000071d0
        /*0868*/ 	.word	0x00000009
        /*086c*/ 	.word	0x00000000
        /*0870*/ 	.short	0x010a
        /*0872*/ 	.byte	0x3f
	.zero		1


	//   ....[123]....
        /*0874*/ 	.word	0x00007220
        /*0878*/ 	.word	0x00000006
        /*087c*/ 	.word	0x00000000
        /*0880*/ 	.short	0x010a
        /*0882*/ 	.byte	0x3f
	.zero		1


	//   ....[124]....
        /*0884*/ 	.word	0x00007270
        /*0888*/ 	.word	0x00000009
        /*088c*/ 	.word	0x00000000
        /*0890*/ 	.short	0x010a
        /*0892*/ 	.byte	0x3f
	.zero		1


	//   ....[125]....
        /*0894*/ 	.word	0x000072c0
        /*0898*/ 	.word	0x00000006
        /*089c*/ 	.word	0x00000000
        /*08a0*/ 	.short	0x010a
        /*08a2*/ 	.byte	0x3f
	.zero		1


	//   ....[126]....
        /*08a4*/ 	.word	0x00007310
        /*08a8*/ 	.word	0x00000009
        /*08ac*/ 	.word	0x00000000
        /*08b0*/ 	.short	0x010a
        /*08b2*/ 	.byte	0x3f
	.zero		1


	//   ....[127]....
        /*08b4*/ 	.word	0x00007360
        /*08b8*/ 	.word	0x00000006
        /*08bc*/ 	.word	0x00000000
        /*08c0*/ 	.short	0x010a
        /*08c2*/ 	.byte	0x3f
	.zero		1


	//   ....[128]....
        /*08c4*/ 	.word	0x000073b0
        /*08c8*/ 	.word	0x00000009
        /*08cc*/ 	.word	0x00000000
        /*08d0*/ 	.short	0x010a
        /*08d2*/ 	.byte	0x3f
	.zero		1


	//   ....[129]....
        /*08d4*/ 	.word	0x00007400
        /*08d8*/ 	.word	0x00000006
        /*08dc*/ 	.word	0x00000000
        /*08e0*/ 	.short	0x010a
        /*08e2*/ 	.byte	0x3f
	.zero		1


	//   ....[130]....
        /*08e4*/ 	.word	0x00007450
        /*08e8*/ 	.word	0x00000009
        /*08ec*/ 	.word	0x00000000
        /*08f0*/ 	.short	0x010a
        /*08f2*/ 	.byte	0x3f
	.zero		1


	//   ....[131]....
        /*08f4*/ 	.word	0x000074a0
        /*08f8*/ 	.word	0x00000006
        /*08fc*/ 	.word	0x00000000
        /*0900*/ 	.short	0x010a
        /*0902*/ 	.byte	0x3f
	.zero		1


	//   ....[132]....
        /*0904*/ 	.word	0x000074f0
        /*0908*/ 	.word	0x00000009
        /*090c*/ 	.word	0x00000000
        /*0910*/ 	.short	0x010a
        /*0912*/ 	.byte	0x3f
	.zero		1


	//   ....[133]....
        /*0914*/ 	.word	0x00007540
        /*0918*/ 	.word	0x00000006
        /*091c*/ 	.word	0x00000000
        /*0920*/ 	.short	0x010a
        /*0922*/ 	.byte	0x3f
	.zero		1


	//----- nvinfo : EIATTR_NUM_MBARRIERS
	.align		4
.L_37:
        /*0924*/ 	.byte	0x03, 0x38
        /*0926*/ 	.short	0x003e


	//----- nvinfo : EIATTR_EXIT_INSTR_OFFSETS
	.align		4
        /*0928*/ 	.byte	0x04, 0x1c
        /*092a*/ 	.short	(.L_39 - .L_38)


	//   ....[0]....
.L_38:
        /*092c*/ 	.word	0x000016b0


	//   ....[1]....
        /*0930*/ 	.word	0x00001710


	//   ....[2]....
        /*0934*/ 	.word	0x00004ca0


	//   ....[3]....
        /*0938*/ 	.word	0x00004cd0


	//   ....[4]....
        /*093c*/ 	.word	0x00006a70


	//----- nvinfo : EIATTR_MAX_THREADS
	.align		4
.L_39:
        /*0940*/ 	.byte	0x04, 0x05
        /*0942*/ 	.short	(.L_41 - .L_40)
.L_40:
        /*0944*/ 	.word	0x00000180
        /*0948*/ 	.word	0x00000001
        /*094c*/ 	.word	0x00000001


	//----- nvinfo : EIATTR_CRS_STACK_SIZE
	.align		4
.L_41:
        /*0950*/ 	.byte	0x04, 0x1e
        /*0952*/ 	.short	(.L_43 - .L_42)
.L_42:
        /*0954*/ 	.word	0x00000000


	//----- nvinfo : EIATTR_CBANK_PARAM_SIZE
	.align		4
.L_43:
        /*0958*/ 	.byte	0x03, 0x19
        /*095a*/ 	.short	0x0470


	//----- nvinfo : EIATTR_PARAM_CBANK
	.align		4
        /*095c*/ 	.byte	0x04, 0x0a
        /*095e*/ 	.short	(.L_45 - .L_44)
	.align		4
.L_44:
        /*0960*/ 	.word	index@(.nv.constant0._ZN7cutlass13device_kernelINS_4gemm6kernel13GemmUniversalIN4cute5tupleIJiiiiEEENS1_10collective13CollectiveMmaINS1_34MainloopSm90TmaGmmaWarpSpecializedILi28ENS5_IJNS4_1CILi1EEENSA_ILi2EEESB_EEENS1_32KernelTmaWarpSpecializedPingpongEEENS5_IJNSA_ILi64EEESG_NSA_ILi32EEEEEENS_10bfloat16_tENS5_IJlSB_lEEESJ_SK_NS4_8TiledMMAINS4_8MMA_AtomIJNS4_4SM904GMMA27MMA_64x64x16_F32BF16BF16_SSILNSO_5MajorE0ELSQ_0ELNSO_7ScaleInE1ELSR_1EEEEEENS4_6LayoutINS5_IJSB_SB_SB_EEENS5_IJNSA_ILi0EEESW_SW_EEEEENS5_IJNS4_10UnderscoreESZ_SZ_EEEEENS4_23SM90_TMA_LOAD_MULTICASTENS4_14ComposedLayoutINS4_7SwizzleILi2ELi4ELi3EEENS4_18smem_ptr_flag_bitsILi16EEENSU_INS5_IJNSA_ILi8EEESH_EEENS5_IJSH_SB_EEEEEEEvNS4_8identityENS4_13SM90_TMA_LOADES1C_vS1D_EENS_8epilogue10collective6detail29Sm90TmaWarpSpecializedAdapterINS1H_15DefaultEpilogueISJ_SK_SK_NS1G_6thread17LinearCombinationISJ_Li1EffLNS1L_9ScaleType4KindE0ELNS_15FloatRoundStyleE2ESJ_EENS1_15EpilogueDefaultEEEEEvvEEEEvNT_6ParamsE)
        /*0964*/ 	.short	0x0210
        /*0966*/ 	.short	0x0470


	//----- nvinfo : EIATTR_SW_WAR
	.align		4
.L_45:
        /*0968*/ 	.byte	0x04, 0x36
        /*096a*/ 	.short	(.L_47 - .L_46)
.L_46:
        /*096c*/ 	.word	0x00000008
.L_47:


//--------------------- .nv.callgraph             --------------------------
	.section	.nv.callgraph,"",@"SHT_CUDA_CALLGRAPH"
	.align	4
	.sectionentsize	8
	.align		4
        /*0000*/ 	.word	0x00000000
	.align		4
        /*0004*/ 	.word	0xffffffff
	.align		4
        /*0008*/ 	.word	index@(_ZN7cutlass13device_kernelINS_4gemm6kernel13GemmUniversalIN4cute5tupleIJiiiiEEENS1_10collective13CollectiveMmaINS1_34MainloopSm90TmaGmmaWarpSpecializedILi28ENS5_IJNS4_1CILi1EEENSA_ILi2EEESB_EEENS1_32KernelTmaWarpSpecializedPingpongEEENS5_IJNSA_ILi64EEESG_NSA_ILi32EEEEEENS_10bfloat16_tENS5_IJlSB_lEEESJ_SK_NS4_8TiledMMAINS4_8MMA_AtomIJNS4_4SM904GMMA27MMA_64x64x16_F32BF16BF16_SSILNSO_5MajorE0ELSQ_0ELNSO_7ScaleInE1ELSR_1EEEEEENS4_6LayoutINS5_IJSB_SB_SB_EEENS5_IJNSA_ILi0EEESW_SW_EEEEENS5_IJNS4_10UnderscoreESZ_SZ_EEEEENS4_23SM90_TMA_LOAD_MULTICASTENS4_14ComposedLayoutINS4_7SwizzleILi2ELi4ELi3EEENS4_18smem_ptr_flag_bitsILi16EEENSU_INS5_IJNSA_ILi8EEESH_EEENS5_IJSH_SB_EEEEEEEvNS4_8identityENS4_13SM90_TMA_LOADES1C_vS1D_EENS_8epilogue10collective6detail29Sm90TmaWarpSpecializedAdapterINS1H_15DefaultEpilogueISJ_SK_SK_NS1G_6thread17LinearCombinationISJ_Li1EffLNS1L_9ScaleType4KindE0ELNS_15FloatRoundStyleE2ESJ_EENS1_15EpilogueDefaultEEEEEvvEEEEvNT_6ParamsE)
	.align		4
        /*000c*/ 	.word	index@(__assertfail)
	.align		4
        /*0010*/ 	.word	0x00000000
	.align		4
        /*0014*/ 	.word	0xfffffffe
	.align		4
        /*0018*/ 	.word	0x00000000
	.align		4
        /*001c*/ 	.word	0xfffffffd
	.align		4
        /*0020*/ 	.word	0x00000000
	.align		4
        /*0024*/ 	.word	0xfffffffc


//--------------------- .nv.constant4             --------------------------
	.section	.nv.constant4,"a",@progbits
	.align	8
	.align		8
.nv.constant4:
        /*0000*/ 	.dword	__assertfail
	.align		8
        /*0008*/ 	.dword	__unnamed_1
	.align		8
        /*0010*/ 	.dword	_ZN39_INTERNAL_9b1b3cda_4_k_cu_efc15f33_27124cuda3std3__45__cpo5beginE
	.align		8
        /*0018*/ 	.dword	_ZN39_INTERNAL_9b1b3cda_4_k_cu_efc15f33_27124cuda3std3__45__cpo3endE
	.align		8
        /*0020*/ 	.dword	_ZN39_INTERNAL_9b1b3cda_4_k_cu_efc15f33_27124cuda3std3__45__cpo6cbeginE
	.align		8
        /*0028*/ 	.dword	_ZN39_INTERNAL_9b1b3cda_4_k_cu_efc15f33_27124cuda3std3__45__cpo4cendE
	.align		8
        /*0030*/ 	.dword	_ZN39_INTERNAL_9b1b3cda_4_k_cu_efc15f33_27124cuda3std3__441_GLOBAL__N__9b1b3cda_4_k_cu_efc15f33_27126ignoreE
	.align		8
        /*0038*/ 	.dword	_ZN39_INTERNAL_9b1b3cda_4_k_cu_efc15f33_27124cuda3std3__419piecewise_constructE
	.align		8
        /*0040*/ 	.dword	_ZN39_INTERNAL_9b1b3cda_4_k_cu_efc15f33_27124cuda3std3__48in_placeE
	.align		8
        /*0048*/ 	.dword	_ZN39_INTERNAL_9b1b3cda_4_k_cu_efc15f33_27124cuda3std6ranges3__45__cpo4swapE
	.align		8
        /*0050*/ 	.dword	_ZN39_INTERNAL_9b1b3cda_4_k_cu_efc15f33_27124cuda3std6ranges3__45__cpo9iter_moveE
	.align		8
        /*0058*/ 	.dword	_ZN39_INTERNAL_9b1b3cda_4_k_cu_efc15f33_27124cute7productE
	.align		8
        /*0060*/ 	.dword	_ZN39_INTERNAL_9b1b3cda_4_k_cu_efc15f33_27124cute1_E
	.align		8
        /*0068*/ 	.dword	$str$22
	.align		8
        /*0070*/ 	.dword	$str$23


//--------------------- .text._ZN7cutlass13device_kernelINS_4gemm6kernel13GemmUniversalIN4cute5tupleIJiiiiEEENS1_10collective13CollectiveMmaINS1_34MainloopSm90TmaGmmaWarpSpecializedILi28ENS5_IJNS4_1CILi1EEENSA_ILi2EEESB_EEENS1_32KernelTmaWarpSpecializedPingpongEEENS5_IJNSA_ILi64EEESG_NSA_ILi32EEEEEENS_10bfloat16_tENS5_IJlSB_lEEESJ_SK_NS4_8TiledMMAINS4_8MMA_AtomIJNS4_4SM904GMMA27MMA_64x64x16_F32BF16BF16_SSILNSO_5MajorE0ELSQ_0ELNSO_7ScaleInE1ELSR_1EEEEEENS4_6LayoutINS5_IJSB_SB_SB_EEENS5_IJNSA_ILi0EEESW_SW_EEEEENS5_IJNS4_10UnderscoreESZ_SZ_EEEEENS4_23SM90_TMA_LOAD_MULTICASTENS4_14ComposedLayoutINS4_7SwizzleILi2ELi4ELi3EEENS4_18smem_ptr_flag_bitsILi16EEENSU_INS5_IJNSA_ILi8EEESH_EEENS5_IJSH_SB_EEEEEEEvNS4_8identityENS4_13SM90_TMA_LOADES1C_vS1D_EENS_8epilogue10collective6detail29Sm90TmaWarpSpecializedAdapterINS1H_15DefaultEpilogueISJ_SK_SK_NS1G_6thread17LinearCombinationISJ_Li1EffLNS1L_9ScaleType4KindE0ELNS_15FloatRoundStyleE2ESJ_EENS1_15EpilogueDefaultEEEEEvvEEEEvNT_6ParamsE --------------------------
	.section	.text._ZN7cutlass13device_kernelINS_4gemm6kernel13GemmUniversalIN4cute5tupleIJiiiiEEENS1_10collective13CollectiveMmaINS1_34MainloopSm90TmaGmmaWarpSpecializedILi28ENS5_IJNS4_1CILi1EEENSA_ILi2EEESB_EEENS1_32KernelTmaWarpSpecializedPingpongEEENS5_IJNSA_ILi64EEESG_NSA_ILi32EEEEEENS_10bfloat16_tENS5_IJlSB_lEEESJ_SK_NS4_8TiledMMAINS4_8MMA_AtomIJNS4_4SM904GMMA27MMA_64x64x16_F32BF16BF16_SSILNSO_5MajorE0ELSQ_0ELNSO_7ScaleInE1ELSR_1EEEEEENS4_6LayoutINS5_IJSB_SB_SB_EEENS5_IJNSA_ILi0EEESW_SW_EEEEENS5_IJNS4_10UnderscoreESZ_SZ_EEEEENS4_23SM90_TMA_LOAD_MULTICASTENS4_14ComposedLayoutINS4_7SwizzleILi2ELi4ELi3EEENS4_18smem_ptr_flag_bitsILi16EEENSU_INS5_IJNSA_ILi8EEESH_EEENS5_IJSH_SB_EEEEEEEvNS4_8identityENS4_13SM90_TMA_LOADES1C_vS1D_EENS_8epilogue10collective6detail29Sm90TmaWarpSpecializedAdapterINS1H_15DefaultEpilogueISJ_SK_SK_NS1G_6thread17LinearCombinationISJ_Li1EffLNS1L_9ScaleType4KindE0ELNS_15FloatRoundStyleE2ESJ_EENS1_15EpilogueDefaultEEEEEvvEEEEvNT_6ParamsE,"ax",@progbits
	.align	128
.text._ZN7cutlass13device_kernelINS_4gemm6kernel13GemmUniversalIN4cute5tupleIJiiiiEEENS1_10collective13CollectiveMmaINS1_34MainloopSm90TmaGmmaWarpSpecializedILi28ENS5_IJNS4_1CILi1EEENSA_ILi2EEESB_EEENS1_32KernelTmaWarpSpecializedPingpongEEENS5_IJNSA_ILi64EEESG_NSA_ILi32EEEEEENS_10bfloat16_tENS5_IJlSB_lEEESJ_SK_NS4_8TiledMMAINS4_8MMA_AtomIJNS4_4SM904GMMA27MMA_64x64x16_F32BF16BF16_SSILNSO_5MajorE0ELSQ_0ELNSO_7ScaleInE1ELSR_1EEEEEENS4_6LayoutINS5_IJSB_SB_SB_EEENS5_IJNSA_ILi0EEESW_SW_EEEEENS5_IJNS4_10UnderscoreESZ_SZ_EEEEENS4_23SM90_TMA_LOAD_MULTICASTENS4_14ComposedLayoutINS4_7SwizzleILi2ELi4ELi3EEENS4_18smem_ptr_flag_bitsILi16EEENSU_INS5_IJNSA_ILi8EEESH_EEENS5_IJSH_SB_EEEEEEEvNS4_8identityENS4_13SM90_TMA_LOADES1C_vS1D_EENS_8epilogue10collective6detail29Sm90TmaWarpSpecializedAdapterINS1H_15DefaultEpilogueISJ_SK_SK_NS1G_6thread17LinearCombinationISJ_Li1EffLNS1L_9ScaleType4KindE0ELNS_15FloatRoundStyleE2ESJ_EENS1_15EpilogueDefaultEEEEEvvEEEEvNT_6ParamsE:
        .type           _ZN7cutlass13device_kernelINS_4gemm6kernel13GemmUniversalIN4cute5tupleIJiiiiEEENS1_10collective13CollectiveMmaINS1_34MainloopSm90TmaGmmaWarpSpecializedILi28ENS5_IJNS4_1CILi1EEENSA_ILi2EEESB_EEENS1_32KernelTmaWarpSpecializedPingpongEEENS5_IJNSA_ILi64EEESG_NSA_ILi32EEEEEENS_10bfloat16_tENS5_IJlSB_lEEESJ_SK_NS4_8TiledMMAINS4_8MMA_AtomIJNS4_4SM904GMMA27MMA_64x64x16_F32BF16BF16_SSILNSO_5MajorE0ELSQ_0ELNSO_7ScaleInE1ELSR_1EEEEEENS4_6LayoutINS5_IJSB_SB_SB_EEENS5_IJNSA_ILi0EEESW_SW_EEEEENS5_IJNS4_10UnderscoreESZ_SZ_EEEEENS4_23SM90_TMA_LOAD_MULTICASTENS4_14ComposedLayoutINS4_7SwizzleILi2ELi4ELi3EEENS4_18smem_ptr_flag_bitsILi16EEENSU_INS5_IJNSA_ILi8EEESH_EEENS5_IJSH_SB_EEEEEEEvNS4_8identityENS4_13SM90_TMA_LOADES1C_vS1D_EENS_8epilogue10collective6detail29Sm90TmaWarpSpecializedAdapterINS1H_15DefaultEpilogueISJ_SK_SK_NS1G_6thread17LinearCombinationISJ_Li1EffLNS1L_9ScaleType4KindE0ELNS_15FloatRoundStyleE2ESJ_EENS1_15EpilogueDefaultEEEEEvvEEEEvNT_6ParamsE,@function
        .size           _ZN7cutlass13device_kernelINS_4gemm6kernel13GemmUniversalIN4cute5tupleIJiiiiEEENS1_10collective13CollectiveMmaINS1_34MainloopSm90TmaGmmaWarpSpecializedILi28ENS5_IJNS4_1CILi1EEENSA_ILi2EEESB_EEENS1_32KernelTmaWarpSpecializedPingpongEEENS5_IJNSA_ILi64EEESG_NSA_ILi32EEEEEENS_10bfloat16_tENS5_IJlSB_lEEESJ_SK_NS4_8TiledMMAINS4_8MMA_AtomIJNS4_4SM904GMMA27MMA_64x64x16_F32BF16BF16_SSILNSO_5MajorE0ELSQ_0ELNSO_7ScaleInE1ELSR_1EEEEEENS4_6LayoutINS5_IJSB_SB_SB_EEENS5_IJNSA_ILi0EEESW_SW_EEEEENS5_IJNS4_10UnderscoreESZ_SZ_EEEEENS4_23SM90_TMA_LOAD_MULTICASTENS4_14ComposedLayoutINS4_7SwizzleILi2ELi4ELi3EEENS4_18smem_ptr_flag_bitsILi16EEENSU_INS5_IJNSA_ILi8EEESH_EEENS5_IJSH_SB_EEEEEEEvNS4_8identityENS4_13SM90_TMA_LOADES1C_vS1D_EENS_8epilogue10collective6detail29Sm90TmaWarpSpecializedAdapterINS1H_15DefaultEpilogueISJ_SK_SK_NS1G_6thread17LinearCombinationISJ_Li1EffLNS1L_9ScaleType4KindE0ELNS_15FloatRoundStyleE2ESJ_EENS1_15EpilogueDefaultEEEEEvvEEEEvNT_6ParamsE,(.L_x_186 - _ZN7cutlass13device_kernelINS_4gemm6kernel13GemmUniversalIN4cute5tupleIJiiiiEEENS1_10collective13CollectiveMmaINS1_34MainloopSm90TmaGmmaWarpSpecializedILi28ENS5_IJNS4_1CILi1EEENSA_ILi2EEESB_EEENS1_32KernelTmaWarpSpecializedPingpongEEENS5_IJNSA_ILi64EEESG_NSA_ILi32EEEEEENS_10bfloat16_tENS5_IJlSB_lEEESJ_SK_NS4_8TiledMMAINS4_8MMA_AtomIJNS4_4SM904GMMA27MMA_64x64x16_F32BF16BF16_SSILNSO_5MajorE0ELSQ_0ELNSO_7ScaleInE1ELSR_1EEEEEENS4_6LayoutINS5_IJSB_SB_SB_EEENS5_IJNSA_ILi0EEESW_SW_EEEEENS5_IJNS4_10UnderscoreESZ_SZ_EEEEENS4_23SM90_TMA_LOAD_MULTICASTENS4_14ComposedLayoutINS4_7SwizzleILi2ELi4ELi3EEENS4_18smem_ptr_flag_bitsILi16EEENSU_INS5_IJNSA_ILi8EEESH_EEENS5_IJSH_SB_EEEEEEEvNS4_8identityENS4_13SM90_TMA_LOADES1C_vS1D_EENS_8epilogue10collective6detail29Sm90TmaWarpSpecializedAdapterINS1H_15DefaultEpilogueISJ_SK_SK_NS1G_6thread17LinearCombinationISJ_Li1EffLNS1L_9ScaleType4KindE0ELNS_15FloatRoundStyleE2ESJ_EENS1_15EpilogueDefaultEEEEEvvEEEEvNT_6ParamsE)
        .other          _ZN7cutlass13device_kernelINS_4gemm6kernel13GemmUniversalIN4cute5tupleIJiiiiEEENS1_10collective13CollectiveMmaINS1_34MainloopSm90TmaGmmaWarpSpecializedILi28ENS5_IJNS4_1CILi1EEENSA_ILi2EEESB_EEENS1_32KernelTmaWarpSpecializedPingpongEEENS5_IJNSA_ILi64EEESG_NSA_ILi32EEEEEENS_10bfloat16_tENS5_IJlSB_lEEESJ_SK_NS4_8TiledMMAINS4_8MMA_AtomIJNS4_4SM904GMMA27MMA_64x64x16_F32BF16BF16_SSILNSO_5MajorE0ELSQ_0ELNSO_7ScaleInE1ELSR_1EEEEEENS4_6LayoutINS5_IJSB_SB_SB_EEENS5_IJNSA_ILi0EEESW_SW_EEEEENS5_IJNS4_10UnderscoreESZ_SZ_EEEEENS4_23SM90_TMA_LOAD_MULTICASTENS4_14ComposedLayoutINS4_7SwizzleILi2ELi4ELi3EEENS4_18smem_ptr_flag_bitsILi16EEENSU_INS5_IJNSA_ILi8EEESH_EEENS5_IJSH_SB_EEEEEEEvNS4_8identityENS4_13SM90_TMA_LOADES1C_vS1D_EENS_8epilogue10collective6detail29Sm90TmaWarpSpecializedAdapterINS1H_15DefaultEpilogueISJ_SK_SK_NS1G_6thread17LinearCombinationISJ_Li1EffLNS1L_9ScaleType4KindE0ELNS_15FloatRoundStyleE2ESJ_EENS1_15EpilogueDefaultEEEEEvvEEEEvNT_6ParamsE,@"STO_CUDA_ENTRY STV_DEFAULT"
_ZN7cutlass13device_kernelINS_4gemm6kernel13GemmUniversalIN4cute5tupleIJiiiiEEENS1_10collective13CollectiveMmaINS1_34MainloopSm90TmaGmmaWarpSpecializedILi28ENS5_IJNS4_1CILi1EEENSA_ILi2EEESB_EEENS1_32KernelTmaWarpSpecializedPingpongEEENS5_IJNSA_ILi64EEESG_NSA_ILi32EEEEEENS_10bfloat16_tENS5_IJlSB_lEEESJ_SK_NS4_8TiledMMAINS4_8MMA_AtomIJNS4_4SM904GMMA27MMA_64x64x16_F32BF16BF16_SSILNSO_5MajorE0ELSQ_0ELNSO_7ScaleInE1ELSR_1EEEEEENS4_6LayoutINS5_IJSB_SB_SB_EEENS5_IJNSA_ILi0EEESW_SW_EEEEENS5_IJNS4_10UnderscoreESZ_SZ_EEEEENS4_23SM90_TMA_LOAD_MULTICASTENS4_14ComposedLayoutINS4_7SwizzleILi2ELi4ELi3EEENS4_18smem_ptr_flag_bitsILi16EEENSU_INS5_IJNSA_ILi8EEESH_EEENS5_IJSH_SB_EEEEEEEvNS4_8identityENS4_13SM90_TMA_LOADES1C_vS1D_EENS_8epilogue10collective6detail29Sm90TmaWarpSpecializedAdapterINS1H_15DefaultEpilogueISJ_SK_SK_NS1G_6thread17LinearCombinationISJ_Li1EffLNS1L_9ScaleType4KindE0ELNS_15FloatRoundStyleE2ESJ_EENS1_15EpilogueDefaultEEEEEvvEEEEvNT_6ParamsE:
[----:B------:R-:W0:Y:S02]  /*0000*/  LDC R1, c[0x0][0x28] ;  /* 0x00000a00ff017b82 */ /* 0x000e240000000800 */
[----:B0-----:R-:W-:Y:S01]  /*0010*/  VIADD R1, R1, 0xfffffff8 ;  /* 0xfffffff801017836 */ /* 0x001fe20000000000 */
[----:B------:R-:W0:Y:S01]  /*0020*/  S2R R4, SR_TID.X ;  /* 0x0000000000047919 */ /* 0x000e220000002100 */
[----:B------:R-:W-:Y:S01]  /*0030*/  ELECT P0, URZ, PT ;  /* 0x00000000003f782f */ /* 0x000fe20003800000 */
[----:B------:R-:W-:Y:S01]  /*0040*/  BSSY B0, `(.L_x_0) ;  /* 0x000000f000007945 */ /* 0x000fe20003800000 */
[--C-:B0-----:R-:W-:Y:S02]  /*0050*/  SHF.R.U32.HI R2, RZ, 0x5, R4.reuse ;  /* 0x00000005ff027819 */ /* 0x101fe40000011604 */
[----:B------:R-:W-:-:S03]  /*0060*/  SHF.R.U32.HI R7, RZ, 0x7, R4 ;  /* 0x00000007ff077819 */ /* 0x000fc60000011604 */
[----:B------:R-:W0:Y:S04]  /*0070*/  SHFL.IDX PT, R5, R2, RZ, 0x1f ;  /* 0x00001fff02057589 */ /* 0x000e2800000e0000 */
[----:B------:R1:W2:Y:S01]  /*0080*/  SHFL.IDX PT, R10, R7, RZ, 0x1f ;  /* 0x00001fff070a7589 */ /* 0x0002a200000e0000 */
[----:B0-----:R-:W-:-:S13]  /*0090*/  ISETP.NE.OR P0, PT, R5, RZ, !P0 ;  /* 0x000000ff0500720c */ /* 0x001fda0004705670 */
[----:B-12---:R-:W-:Y:S05]  /*00a0*/  @P0 BRA `(.L_x_1) ;  /* 0x0000000000200947 */ /* 0x006fea0003800000 */
[----:B------:R-:W-:Y:S02]  /*00b0*/  ULDC.64 UR4, c[0x0][0x198] ;  /* 0x0000660000047ab9 */ /* 0x000fe40000000a00 */
[----:B------:R-:W-:Y:S02]  /*00c0*/  UIADD3 UR6, UP0, UR4, 0xf0, URZ ;  /* 0x000000f004067890 */ /* 0x000fe4000ff1e03f */
[----:B------:R-:W-:Y:S02]  /*00d0*/  UIADD3 UR4, UP1, UR4, 0x1f0, URZ ;  /* 0x000001f004047890 */ /* 0x000fe4000ff3e03f */
[----:B------:R-:W-:Y:S02]  /*00e0*/  UIADD3.X UR7, URZ, UR5, URZ, UP0, !UPT ;  /* 0x000000053f077290 */ /* 0x000fe400087fe43f */
[----:B------:R-:W-:-:S07]  /*00f0*/  UIADD3.X UR5, URZ, UR5, URZ, UP1, !UPT ;  /* 0x000000053f057290 */ /* 0x000fce0008ffe43f */
[----:B------:R0:W-:Y:S02]  /*0100*/  UTMACCTL.PF [UR6] ;  /* 0x00000000060079b9 */ /* 0x0001e40008040000 */
[----:B------:R0:W-:Y:S02]  /*0110*/  UTMACCTL.PF [UR4] ;  /* 0x00000000040079b9 */ /* 0x0001e40008040000 */
[----:B0-----:R-:W-:Y:S01]  /*0120*/  NOP ;  /* 0x0000000000007918 */ /* 0x001fe20000000000 */
.L_x_1:
[----:B------:R-:W-:Y:S05]  /*0130*/  BSYNC B0 ;  /* 0x0000000000007941 */ /* 0x000fea0003800000 */
.L_x_0:
[----:B------:R-:W0:Y:S02]  /*0140*/  SHFL.IDX PT, R8, R2, RZ, 0x1f ;  /* 0x00001fff02087589 */ /* 0x000e2400000e0000 */
[----:B0-----:R-:W-:-:S13]  /*0150*/  ISETP.NE.AND P0, PT, R8, RZ, PT ;  /* 0x000000ff0800720c */ /* 0x001fda0003f05270 */
[----:B------:R-:W-:Y:S05]  /*0160*/  @P0 BRA `(.L_x_2) ;  /* 0x0000000400240947 */ /* 0x000fea0003800000 */
[----:B------:R-:W-:Y:S01]  /*0170*/  ELECT P0, URZ, PT ;  /* 0x00000000003f782f */ /* 0x000fe20003800000 */
[----:B------:R-:W-:-:S12]  /*0180*/  BSSY B0, `(.L_x_2) ;  /* 0x0000047000007945 */ /* 0x000fd80003800000 */
[----:B------:R-:W-:Y:S05]  /*0190*/  @!P0 BRA `(.L_x_3) ;  /* 0x0000000400148947 */ /* 0x000fea0003800000 */
[----:B------:R-:W0:Y:S01]  /*01a0*/  S2UR UR8, SR_CgaCtaId ;  /* 0x00000000000879c3 */ /* 0x000e220000008800 */
[----:B------:R-:W-:Y:S01]  /*01b0*/  UMOV UR4, 0x400 ;  /* 0x0000040000047882 */ /* 0x000fe20000000000 */
[----:B------:R-:W-:Y:S01]  /*01c0*/  UMOV UR5, 0x1 ;  /* 0x0000000100057882 */ /* 0x000fe20000000000 */
[----:B------:R-:W-:Y:S02]  /*01d0*/  UMOV UR6, 0x2 ;  /* 0x0000000200067882 */ /* 0x000fe40000000000 */
[----:B------:R-:W-:-:S04]  /*01e0*/  UIADD3 UR6, -UR6, 0x100000, URZ ;  /* 0x0010000006067890 */ /* 0x000fc8000fffe13f */
[----:B------:R-:W-:Y:S02]  /*01f0*/  USHF.L.U32 UR7, UR6, 0xb, URZ ;  /* 0x0000000b06077899 */ /* 0x000fe4000800063f */
[----:B------:R-:W-:Y:S02]  /*0200*/  USHF.L.U32 UR6, UR6, 0x1, URZ ;  /* 0x0000000106067899 */ /* 0x000fe4000800063f */
[----:B0-----:R-:W-:Y:S02]  /*0210*/  ULEA UR8, UR8, UR4, 0x18 ;  /* 0x0000000408087291 */ /* 0x001fe4000f8ec03f */
[----:B------:R-:W-:-:S04]  /*0220*/  UIADD3 UR4, -UR5, 0x100000, URZ ;  /* 0x0010000005047890 */ /* 0x000fc8000fffe13f */
[----:B------:R-:W-:Y:S02]  /*0230*/  USHF.L.U32 UR5, UR4, 0xb, URZ ;  /* 0x0000000b04057899 */ /* 0x000fe4000800063f */
[----:B------:R-:W-:Y:S01]  /*0240*/  USHF.L.U32 UR4, UR4, 0x1, URZ ;  /* 0x0000000104047899 */ /* 0x000fe2000800063f */
[----:B------:R-:W0:Y:S11]  /*0250*/  FENCE.VIEW.ASYNC.S ;  /* 0x00000000000073c6 */ /* 0x000e360000000000 */
[----:B0-----:R0:W1:Y:S01]  /*0260*/  SYNCS.EXCH.64 URZ, [UR8], UR4 ;  /* 0x00000004083f75b2 */ /* 0x0010620008000100 */
[----:B------:R0:W2:Y:S01]  /*0270*/  SYNCS.EXCH.64 URZ, [UR8+0xe0], UR6 ;  /* 0x0000e006083f75b2 */ /* 0x0000a20008000100 */
[----:B------:R0:W3:Y:S01]  /*0280*/  SYNCS.EXCH.64 URZ, [UR8+0x8], UR4 ;  /* 0x00000804083f75b2 */ /* 0x0000e20008000100 */
[----:B------:R0:W4:Y:S01]  /*0290*/  SYNCS.EXCH.64 URZ, [UR8+0xe8], UR6 ;  /* 0x0000e806083f75b2 */ /* 0x0001220008000100 */
[----:B------:R0:W0:Y:S01]  /*02a0*/  SYNCS.EXCH.64 URZ, [UR8+0x10], UR4 ;  /* 0x00001004083f75b2 */ /* 0x0000220008000100 */
        /* <DEDUP_REMOVED lines=51> */
[----:B-1234-:R-:W-:Y:S01]  /*05e0*/  NOP ;  /* 0x0000000000007918 */ /* 0x01efe20000000000 */
.L_x_3:
[----:B0-----:R-:W-:Y:S05]  /*05f0*/  BSYNC B0 ;  /* 0x0000000000007941 */ /* 0x001fea0003800000 */
.L_x_2:
[----:B------:R-:W0:Y:S01]  /*0600*/  SHFL.IDX PT, R11, R2, RZ, 0x1f ;  /* 0x00001fff020b7589 */ /* 0x000e2200000e0000 */
[----:B------:R-:W1:Y:S01]  /*0610*/  S2UR UR12, SR_CTAID.X ;  /* 0x00000000000c79c3 */ /* 0x000e620000002500 */
[----:B------:R-:W-:Y:S02]  /*0620*/  SHF.R.S32.HI R3, RZ, 0x1f, R4 ;  /* 0x0000001fff037819 */ /* 0x000fe40000011404 */
[----:B------:R-:W-:Y:S01]  /*0630*/  ELECT P0, URZ, PT ;  /* 0x00000000003f782f */ /* 0x000fe20003800000 */
[----:B------:R-:W2:Y:S01]  /*0640*/  SHFL.IDX PT, R9, R2, RZ, 0x1f ;  /* 0x00001fff02097589 */ /* 0x000ea200000e0000 */
[----:B------:R-:W-:Y:S02]  /*0650*/  ELECT P1, URZ, PT ;  /* 0x00000000003f782f */ /* 0x000fe40003820000 */
[----:B------:R-:W-:Y:S01]  /*0660*/  LEA.HI R3, R3, R4, RZ, 0x7 ;  /* 0x0000000403037211 */ /* 0x000fe200078f38ff */
[----:B------:R-:W-:Y:S01]  /*0670*/  ULDC UR4, c[0x0][0x150] ;  /* 0x0000540000047ab9 */ /* 0x000fe20000000800 */
[----:B------:R-:W3:Y:S01]  /*0680*/  S2R R6, SR_CTAID.Y ;  /* 0x0000000000067919 */ /* 0x000ee20000002600 */
[----:B------:R-:W4:Y:S01]  /*0690*/  LDC R21, c[0x0][0x148] ;  /* 0x00005200ff157b82 */ /* 0x000f220000000800 */
[----:B------:R-:W-:Y:S01]  /*06a0*/  LOP3.LUT R3, R3, 0xffffff80, RZ, 0xc0, !PT ;  /* 0xffffff8003037812 */ /* 0x000fe200078ec0ff */
[----:B------:R-:W-:Y:S01]  /*06b0*/  UMOV UR11, 0x80 ;  /* 0x00000080000b7882 */ /* 0x000fe20000000000 */
[----:B------:R-:W-:Y:S01]  /*06c0*/  NOP ;  /* 0x0000000000007918 */ /* 0x000fe20000000000 */
[----:B------:R-:W-:Y:S01]  /*06d0*/  NOP ;  /* 0x0000000000007918 */ /* 0x000fe20000000000 */
[C---:B------:R-:W-:Y:S01]  /*06e0*/  VIADD R35, R10.reuse, 0xffffffff ;  /* 0xffffffff0a237836 */ /* 0x040fe20000000000 */
[----:B------:R-:W-:Y:S01]  /*06f0*/  ISETP.NE.AND P2, PT, R10, RZ, PT ;  /* 0x000000ff0a00720c */ /* 0x000fe20003f45270 */
[----:B------:R-:W-:Y:S01]  /*0700*/  IMAD.IADD R3, R4, 0x1, -R3 ;  /* 0x0000000104037824 */ /* 0x000fe200078e0a03 */
[----:B------:R-:W5:Y:S02]  /*0710*/  LDC R15, c[0x0][0x140] ;  /* 0x00005000ff0f7b82 */ /* 0x000f640000000800 */
[----:B------:R-:W-:-:S02]  /*0720*/  ISETP.GE.U32.AND P5, PT, R35, 0x2, PT ;  /* 0x000000022300780c */ /* 0x000fc40003fa6070 */
[----:B------:R-:W-:Y:S02]  /*0730*/  SHF.R.S32.HI R0, RZ, 0x1f, R3 ;  /* 0x0000001fff007819 */ /* 0x000fe40000011403 */
[----:B0-----:R-:W-:Y:S02]  /*0740*/  ISETP.NE.OR P0, PT, R11, RZ, !P0 ;  /* 0x000000ff0b00720c */ /* 0x001fe40004705670 */
[----:B------:R-:W0:Y:S01]  /*0750*/  LDC R14, c[0x0][0x144] ;  /* 0x00005100ff0e7b82 */ /* 0x000e220000000800 */
[----:B------:R-:W-:Y:S02]  /*0760*/  SHF.R.S32.HI R11, RZ, 0x1f, R8 ;  /* 0x0000001fff0b7819 */ /* 0x000fe40000011408 */
[----:B--2---:R-:W-:Y:S02]  /*0770*/  ISETP.NE.OR P1, PT, R9, RZ, !P1 ;  /* 0x000000ff0900720c */ /* 0x004fe40004f25670 */
[----:B------:R-:W-:Y:S02]  /*0780*/  LEA.HI R11, R11, R8, RZ, 0x2 ;  /* 0x000000080b0b7211 */ /* 0x000fe400078f10ff */
[----:B-1----:R-:W-:-:S02]  /*0790*/  I2FP.F32.U32 R13, UR12 ;  /* 0x0000000c000d7c45 */ /* 0x002fc40008201000 */
[----:B------:R-:W-:Y:S02]  /*07a0*/  LOP3.LUT R11, R11, 0x3ffffffc, RZ, 0xc0, !PT ;  /* 0x3ffffffc0b0b7812 */ /* 0x000fe400078ec0ff */
[----:B------:R-:W-:Y:S01]  /*07b0*/  LEA.HI R2, R0, R3, RZ, 0x3 ;  /* 0x0000000300027211 */ /* 0x000fe200078f18ff */
[----:B------:R-:W-:Y:S01]  /*07c0*/  VOTEU.ALL UP0, P0 ;  /* 0x00000000003f7886 */ /* 0x000fe20000000000 */
[----:B------:R-:W-:Y:S01]  /*07d0*/  FMUL R13, R13, UR4 ;  /* 0x000000040d0d7c20 */ /* 0x000fe20008400000 */
[----:B------:R-:W-:Y:S01]  /*07e0*/  IMAD.IADD R11, R8, 0x1, -R11 ;  /* 0x00000001080b7824 */ /* 0x000fe200078e0a0b */
[----:B---3--:R-:W-:Y:S01]  /*07f0*/  I2FP.F32.U32 R8, R6 ;  /* 0x0000000600087245 */ /* 0x008fe20000201000 */
[----:B------:R-:W-:Y:S01]  /*0800*/  VOTEU.ALL UP1, P1 ;  /* 0x00000000003f7886 */ /* 0x000fe20000820000 */
[----:B------:R-:W1:Y:S01]  /*0810*/  @!UP0 S2UR UR7, SR_CgaCtaId ;  /* 0x00000000000789c3 */ /* 0x000e620000008800 */
[----:B------:R-:W-:Y:S01]  /*0820*/  ULDC UR4, c[0x0][0x154] ;  /* 0x0000550000047ab9 */ /* 0x000fe20000000800 */
[--C-:B------:R-:W-:Y:S01]  /*0830*/  SHF.R.S32.HI R9, RZ, 0x3, R2.reuse ;  /* 0x00000003ff097819 */ /* 0x100fe20000011402 */
[----:B------:R-:W-:Y:S01]  /*0840*/  FMUL R8, R8, UR4 ;  /* 0x0000000408087c20 */ /* 0x000fe20008400000 */
[----:B------:R-:W-:Y:S01]  /*0850*/  SHF.R.S32.HI R12, RZ, 0x1f, R2 ;  /* 0x0000001fff0c7819 */ /* 0x000fe20000011402 */
[----:B------:R-:W2:Y:S01]  /*0860*/  F2I.U32.TRUNC.NTZ R13, R13 ;  /* 0x0000000d000d7305 */ /* 0x000ea2000020f000 */
[----:B------:R-:W-:Y:S01]  /*0870*/  SHF.R.S32.HI R2, RZ, 0x1f, R5 ;  /* 0x0000001fff027819 */ /* 0x000fe20000011405 */
[----:B------:R-:W-:Y:S01]  /*0880*/  UMOV UR4, 0x20 ;  /* 0x0000002000047882 */ /* 0x000fe20000000000 */
[----:B------:R-:W3:Y:S01]  /*0890*/  @!UP1 S2UR UR10, SR_CgaCtaId ;  /* 0x00000000000a99c3 */ /* 0x000ee20000008800 */
[----:B------:R-:W-:Y:S01]  /*08a0*/  LEA.HI R12, R12, R9, RZ, 0x2 ;  /* 0x000000090c0c7211 */ /* 0x000fe200078f10ff */
[----:B------:R-:W-:Y:S01]  /*08b0*/  @!UP0 UMOV UR6, 0x400 ;  /* 0x0000040000068882 */ /* 0x000fe20000000000 */
[----:B------:R-:W-:Y:S01]  /*08c0*/  LEA.HI R2, R2, R5, RZ, 0x2 ;  /* 0x0000000502027211 */ /* 0x000fe200078f10ff */
[----:B------:R-:W-:-:S04]  /*08d0*/  @!UP0 UIADD3 UR4, -UR4, 0x100000, URZ ;  /* 0x0010000004048890 */ /* 0x000fc8000fffe13f */
[----:B------:R-:W-:Y:S02]  /*08e0*/  @!UP0 USHF.L.U32 UR5, UR4, 0xb, URZ ;  /* 0x0000000b04058899 */ /* 0x000fe4000800063f */
[----:B------:R-:W-:Y:S01]  /*08f0*/  @!UP0 USHF.L.U32 UR4, UR4, 0x1, URZ ;  /* 0x0000000104048899 */ /* 0x000fe2000800063f */
[----:B------:R-:W4:Y:S01]  /*0900*/  F2I.U32.TRUNC.NTZ R8, R8 ;  /* 0x0000000800087305 */ /* 0x000f22000020f000 */
[----:B------:R-:W-:Y:S01]  /*0910*/  LOP3.LUT R12, R12, 0xfffffffc, RZ, 0xc0, !PT ;  /* 0xfffffffc0c0c7812 */ /* 0x000fe200078ec0ff */
[----:B------:R-:W-:Y:S01]  /*0920*/  @!UP1 UMOV UR9, 0x400 ;  /* 0x0000040000099882 */ /* 0x000fe20000000000 */
[----:B------:R-:W-:Y:S01]  /*0930*/  LOP3.LUT R2, R2, 0xfffffffc, RZ, 0xc0, !PT ;  /* 0xfffffffc02027812 */ /* 0x000fe200078ec0ff */
[----:B------:R-:W-:Y:S01]  /*0940*/  VOTEU.ALL UP2, P1 ;  /* 0x00000000003f7886 */ /* 0x000fe20000840000 */
[----:B------:R-:W-:Y:S01]  /*0950*/  VOTEU.ALL UP3, P1 ;  /* 0x00000000003f7886 */ /* 0x000fe20000860000 */
[----:B------:R-:W-:Y:S01]  /*0960*/  IMAD.IADD R12, R9, 0x1, -R12 ;  /* 0x00000001090c7824 */ /* 0x000fe200078e0a0c */
[----:B------:R-:W-:Y:S01]  /*0970*/  VOTEU.ALL UP4, P1 ;  /* 0x00000000003f7886 */ /* 0x000fe20000880000 */
[----:B------:R-:W-:Y:S01]  /*0980*/  IMAD.IADD R5, R5, 0x1, -R2 ;  /* 0x0000000105057824 */ /* 0x000fe200078e0a02 */
[----:B------:R-:W-:Y:S01]  /*0990*/  VOTEU.ALL UP5, P1 ;  /* 0x00000000003f7886 */ /* 0x000fe200008a0000 */
[----:B------:R-:W-:Y:S01]  /*09a0*/  IMAD R11, R11, 0x4, R12 ;  /* 0x000000040b0b7824 */ /* 0x000fe200078e020c */
[----:B-1----:R-:W-:Y:S01]  /*09b0*/  @!UP0 ULEA UR8, UR7, UR6, 0x18 ;  /* 0x0000000607088291 */ /* 0x002fe2000f8ec03f */
[----:B--2---:R-:W-:Y:S01]  /*09c0*/  IMAD.MOV R13, RZ, RZ, -R13 ;  /* 0x000000ffff0d7224 */ /* 0x004fe200078e0a0d */
[----:B------:R-:W-:-:S04]  /*09d0*/  @!UP1 UIADD3 UR6, -UR11, 0x100000, URZ ;  /* 0x001000000b069890 */ /* 0x000fc8000fffe13f */
[----:B------:R-:W-:Y:S02]  /*09e0*/  @!UP1 USHF.L.U32 UR7, UR6, 0xb, URZ ;  /* 0x0000000b06079899 */ /* 0x000fe4000800063f */
[----:B------:R-:W-:Y:S01]  /*09f0*/  @!UP1 USHF.L.U32 UR6, UR6, 0x1, URZ ;  /* 0x0000000106069899 */ /* 0x000fe2000800063f */
[----:B------:R-:W-:Y:S01]  /*0a00*/  IMAD.SHL.U32 R56, R11, 0x4, RZ ;  /* 0x000000040b387824 */ /* 0x000fe200078e00ff */
[----:B------:R-:W-:Y:S01]  /*0a10*/  ISETP.NE.AND P1, PT, R5, 0x3, PT ;  /* 0x000000030500780c */ /* 0x000fe20003f25270 */
[----:B----4-:R-:W-:Y:S01]  /*0a20*/  IMAD.MOV R24, RZ, RZ, -R8 ;  /* 0x000000ffff187224 */ /* 0x010fe200078e0a08 */
[----:B-----5:R-:W-:Y:S01]  /*0a30*/  ISETP.EQ.U32.AND P3, PT, R15, 0x1, PT ;  /* 0x000000010f00780c */ /* 0x020fe20003f62070 */
[----:B------:R-:W-:Y:S01]  /*0a40*/  VOTEU.ALL UP0, P0 ;  /* 0x00000000003f7886 */ /* 0x000fe20000000000 */
[----:B---3--:R-:W-:Y:S01]  /*0a50*/  @!UP1 ULEA UR9, UR10, UR9, 0x18 ;  /* 0x000000090a099291 */ /* 0x008fe2000f8ec03f */
[----:B------:R-:W-:Y:S01]  /*0a60*/  IMAD R9, R21, R24, R6 ;  /* 0x0000001815097224 */ /* 0x000fe200078e0206 */
[----:B------:R-:W-:Y:S01]  /*0a70*/  LOP3.LUT R56, R11, 0xc, R56, 0x78, !PT ;  /* 0x0000000c0b387812 */ /* 0x000fe200078e7838 */
[----:B0-----:R-:W-:Y:S01]  /*0a80*/  IMAD R20, R14, R13, UR12 ;  /* 0x0000000c0e147e24 */ /* 0x001fe2000f8e020d */
[----:B------:R-:W-:Y:S01]  /*0a90*/  VOTEU.ALL UP1, P0 ;  /* 0x00000000003f7886 */ /* 0x000fe20000020000 */
[----:B------:R-:W-:Y:S01]  /*0aa0*/  LOP3.LUT P0, RZ, R3, 0x7, RZ, 0xc0, !PT ;  /* 0x0000000703ff7812 */ /* 0x000fe2000780c0ff */
[----:B------:R-:W0:Y:S02]  /*0ab0*/  FENCE.VIEW.ASYNC.S ;  /* 0x00000000000073c6 */ /* 0x000e240000000000 */
[----:B0-----:R0:W1:Y:S01]  /*0ac0*/  @!UP0 SYNCS.EXCH.64 URZ, [UR8+0x1f0], UR4 ;  /* 0x0001f004083f85b2 */ /* 0x0010620008000100 */
[----:B------:R-:W-:Y:S01]  /*0ad0*/  ISETP.NE.AND P4, PT, R9, R56, PT ;  /* 0x000000380900720c */ /* 0x000fe20003f85270 */
[----:B------:R0:W2:Y:S01]  /*0ae0*/  SHFL.IDX PT, R14, R7, RZ, 0x1f ;  /* 0x00001fff070e7589 */ /* 0x0000a200000e0000 */
[----:B------:R-:W-:-:S02]  /*0af0*/  ISETP.EQ.OR P1, PT, R5, RZ, !P1 ;  /* 0x000000ff0500720c */ /* 0x000fc40004f22670 */
[----:B------:R-:W-:Y:S02]  /*0b00*/  ISETP.LT.U32.AND P0, PT, R56, 0x2, !P0 ;  /* 0x000000023800780c */ /* 0x000fe40004701070 */
[----:B------:R-:W-:Y:S02]  /*0b10*/  ISETP.EQ.OR P4, PT, R20, RZ, !P4 ;  /* 0x000000ff1400720c */ /* 0x000fe40006782670 */
[----:B------:R-:W-:Y:S02]  /*0b20*/  ISETP.EQ.AND P1, PT, R10, RZ, P1 ;  /* 0x000000ff0a00720c */ /* 0x000fe40000f22270 */
[----:B------:R-:W-:Y:S02]  /*0b30*/  PLOP3.LUT P0, PT, P0, P4, PT, 0x80, 0x0 ;  /* 0x000000000000781c */ /* 0x000fe40000709070 */
[----:B------:R-:W-:Y:S02]  /*0b40*/  SEL R16, RZ, 0x1, !P1 ;  /* 0x00000001ff107807 */ /* 0x000fe40004800000 */
[----:B------:R-:W-:Y:S01]  /*0b50*/  P2R R67, PR, RZ, 0x1 ;  /* 0x00000001ff437803 */ /* 0x000fe20000000000 */
[----:B------:R0:W3:Y:S01]  /*0b60*/  @!UP1 SYNCS.EXCH.64 URZ, [UR8+0x1f8], UR4 ;  /* 0x0001f804083f95b2 */ /* 0x0000e20008000100 */
[----:B------:R-:W-:Y:S01]  /*0b70*/  NOP ;  /* 0x0000000000007918 */ /* 0x000fe20000000000 */
[----:B------:R-:W-:Y:S01]  /*0b80*/  SEL R16, R16, 0x2, P5 ;  /* 0x0000000210107807 */ /* 0x000fe20002800000 */
[----:B------:R0:W4:Y:S01]  /*0b90*/  @!UP2 SYNCS.EXCH.64 URZ, [UR9+0x1d0], UR6 ;  /* 0x0001d006093fa5b2 */ /* 0x0001220008000100 */
[----:B------:R0:W0:Y:S01]  /*0ba0*/  @!UP3 SYNCS.EXCH.64 URZ, [UR9+0x1d8], UR6 ;  /* 0x0001d806093fb5b2 */ /* 0x0000220008000100 */
[----:B------:R0:W0:Y:S01]  /*0bb0*/  @!UP4 SYNCS.EXCH.64 URZ, [UR9+0x1e0], UR6 ;  /* 0x0001e006093fc5b2 */ /* 0x0000220008000100 */
[----:B------:R0:W0:Y:S01]  /*0bc0*/  @!UP5 SYNCS.EXCH.64 URZ, [UR9+0x1e8], UR6 ;  /* 0x0001e806093fd5b2 */ /* 0x0000220008000100 */
[----:B------:R-:W-:Y:S01]  /*0bd0*/  NOP ;  /* 0x0000000000007918 */ /* 0x000fe20000000000 */
[----:B-1----:R-:W-:Y:S05]  /*0be0*/  @!P3 BRA `(.L_x_4) ;  /* 0x000000000008b947 */ /* 0x002fea0003800000 */
[----:B0--34-:R-:W-:Y:S01]  /*0bf0*/  UCGABAR_ARV ;  /* 0x00000000000079c7 */ /* 0x019fe20008000000 */
[----:B------:R-:W-:Y:S05]  /*0c00*/  BRA `(.L_x_5) ;  /* 0x0000000000047947 */ /* 0x000fea0003800000 */
.L_x_4:
[----:B0--34-:R-:W-:Y:S01]  /*0c10*/  NOP ;  /* 0x0000000000007918 */ /* 0x019fe20000000000 */
.L_x_5:
[----:B------:R-:W-:Y:S01]  /*0c20*/  ULDC.64 UR4, c[0x0][0x598] ;  /* 0x0001660000047ab9 */ /* 0x000fe20000000a00 */
[----:B------:R-:W-:Y:S01]  /*0c30*/  ULDC.64 UR36, c[0x0][0x208] ;  /* 0x0000820000247ab9 */ /* 0x000fe20000000a00 */
[----:B------:R-:W-:-:S04]  /*0c40*/  ISETP.NE.U32.AND P0, PT, RZ, UR4, PT ;  /* 0x00000004ff007c0c */ /* 0x000fc8000bf05070 */
[----:B------:R-:W-:-:S13]  /*0c50*/  ISETP.NE.AND.EX P0, PT, RZ, UR5, PT, P0 ;  /* 0x00000005ff007c0c */ /* 0x000fda000bf05300 */
[----:B------:R-:W-:Y:S05]  /*0c60*/  @!P0 BRA `(.L_x_6) ;  /* 0x00000000001c8947 */ /* 0x000fea0003800000 */
[----:B------:R-:W0:Y:S02]  /*0c70*/  LDC.64 R8, c[0x0][0x598] ;  /* 0x00016600ff087b82 */ /* 0x000e240000000a00 */
[----:B0-----:R-:W3:Y:S02]  /*0c80*/  LDG.E.64 R8, desc[UR36][R8.64] ;  /* 0x0000002408087981 */ /* 0x001ee4000c1e1b00 */
[----:B---3--:R-:W-:-:S04]  /*0c90*/  ISETP.NE.U32.AND P0, PT, R8, RZ, PT ;  /* 0x000000ff0800720c */ /* 0x008fc80003f05070 */
[----:B------:R-:W-:-:S13]  /*0ca0*/  ISETP.NE.AND.EX P0, PT, R9, RZ, PT, P0 ;  /* 0x000000ff0900720c */ /* 0x000fda0003f05300 */
[----:B------:R-:W-:Y:S05]  /*0cb0*/  @!P0 BRA `(.L_x_6) ;  /* 0x0000000000088947 */ /* 0x000fea0003800000 */
[----:B------:R0:W5:Y:S01]  /*0cc0*/  LD.E R57, desc[UR36][R8.64] ;  /* 0x0000002408397980 */ /* 0x000162000c101900 */
[----:B------:R-:W-:Y:S05]  /*0cd0*/  BRA `(.L_x_7) ;  /* 0x0000000000247947 */ /* 0x000fea0003800000 */
.L_x_6:
[----:B------:R-:W-:Y:S02]  /*0ce0*/  ULDC.64 UR4, c[0x0][0x588] ;  /* 0x0001620000047ab9 */ /* 0x000fe40000000a00 */
[----:B------:R-:W-:-:S04]  /*0cf0*/  ISETP.NE.U32.AND P0, PT, RZ, UR4, PT ;  /* 0x00000004ff007c0c */ /* 0x000fc8000bf05070 */
[----:B------:R-:W-:-:S13]  /*0d00*/  ISETP.NE.AND.EX P0, PT, RZ, UR5, PT, P0 ;  /* 0x00000005ff007c0c */ /* 0x000fda000bf05300 */
[----:B------:R-:W-:Y:S05]  /*0d10*/  @!P0 BRA `(.L_x_8) ;  /* 0x00000000000c8947 */ /* 0x000fea0003800000 */
[----:B------:R-:W0:Y:S02]  /*0d20*/  LDC.64 R8, c[0x0][0x588] ;  /* 0x00016200ff087b82 */ /* 0x000e240000000a00 */
[----:B0-----:R1:W5:Y:S01]  /*0d30*/  LDG.E R57, desc[UR36][R8.64] ;  /* 0x0000002408397981 */ /* 0x001362000c1e1900 */
[----:B------:R-:W-:Y:S05]  /*0d40*/  BRA `(.L_x_7) ;  /* 0x0000000000087947 */ /* 0x000fea0003800000 */
.L_x_8:
[----:B------:R-:W-:Y:S02]  /*0d50*/  ULDC UR4, c[0x0][0x580] ;  /* 0x0001600000047ab9 */ /* 0x000fe40000000800 */
[----:B------:R-:W-:-:S07]  /*0d60*/  IMAD.U32 R57, RZ, RZ, UR4 ;  /* 0x00000004ff397e24 */ /* 0x000fce000f8e00ff */
.L_x_7:
[----:B------:R-:W-:Y:S02]  /*0d70*/  ULDC.64 UR4, c[0x0][0x5a0] ;  /* 0x0001680000047ab9 */ /* 0x000fe40000000a00 */
[----:B------:R-:W-:-:S04]  /*0d80*/  ISETP.NE.U32.AND P0, PT, RZ, UR4, PT ;  /* 0x00000004ff007c0c */ /* 0x000fc8000bf05070 */
[----:B------:R-:W-:-:S13]  /*0d90*/  ISETP.NE.AND.EX P0, PT, RZ, UR5, PT, P0 ;  /* 0x00000005ff007c0c */ /* 0x000fda000bf05300 */
[----:B------:R-:W-:Y:S05]  /*0da0*/  @!P0 BRA `(.L_x_9) ;  /* 0x00000000001c8947 */ /* 0x000fea0003800000 */
[----:B01----:R-:W0:Y:S02]  /*0db0*/  LDC.64 R8, c[0x0][0x5a0] ;  /* 0x00016800ff087b82 */ /* 0x003e240000000a00 */
[----:B0-----:R-:W3:Y:S02]  /*0dc0*/  LDG.E.64 R8, desc[UR36][R8.64] ;  /* 0x0000002408087981 */ /* 0x001ee4000c1e1b00 */
[----:B---3--:R-:W-:-:S04]  /*0dd0*/  ISETP.NE.U32.AND P0, PT, R8, RZ, PT ;  /* 0x000000ff0800720c */ /* 0x008fc80003f05070 */
[----:B------:R-:W-:-:S13]  /*0de0*/  ISETP.NE.AND.EX P0, PT, R9, RZ, PT, P0 ;  /* 0x000000ff0900720c */ /* 0x000fda0003f05300 */
[----:B------:R-:W-:Y:S05]  /*0df0*/  @!P0 BRA `(.L_x_9) ;  /* 0x0000000000088947 */ /* 0x000fea0003800000 */
[----:B------:R0:W5:Y:S01]  /*0e00*/  LD.E R58, desc[UR36][R8.64] ;  /* 0x00000024083a7980 */ /* 0x000162000c101900 */
[----:B------:R-:W-:Y:S05]  /*0e10*/  BRA `(.L_x_10) ;  /* 0x0000000000247947 */ /* 0x000fea0003800000 */
.L_x_9:
[----:B------:R-:W-:Y:S02]  /*0e20*/  ULDC.64 UR4, c[0x0][0x590] ;  /* 0x0001640000047ab9 */ /* 0x000fe40000000a00 */
[----:B------:R-:W-:-:S04]  /*0e30*/  ISETP.NE.U32.AND P0, PT, RZ, UR4, PT ;  /* 0x00000004ff007c0c */ /* 0x000fc8000bf05070 */
[----:B------:R-:W-:-:S13]  /*0e40*/  ISETP.NE.AND.EX P0, PT, RZ, UR5, PT, P0 ;  /* 0x00000005ff007c0c */ /* 0x000fda000bf05300 */
[----:B------:R-:W-:Y:S05]  /*0e50*/  @!P0 BRA `(.L_x_11) ;  /* 0x00000000000c8947 */ /* 0x000fea0003800000 */
[----:B------:R-:W3:Y:S02]  /*0e60*/  LDC.64 R58, c[0x0][0x590] ;  /* 0x00016400ff3a7b82 */ /* 0x000ee40000000a00 */
[----:B---3--:R3:W5:Y:S01]  /*0e70*/  LDG.E R58, desc[UR36][R58.64] ;  /* 0x000000243a3a7981 */ /* 0x008762000c1e1900 */
[----:B------:R-:W-:Y:S05]  /*0e80*/  BRA `(.L_x_10) ;  /* 0x0000000000087947 */ /* 0x000fea0003800000 */
.L_x_11:
[----:B------:R-:W-:Y:S02]  /*0e90*/  ULDC UR4, c[0x0][0x584] ;  /* 0x0001610000047ab9 */ /* 0x000fe40000000800 */
[----:B------:R-:W-:-:S07]  /*0ea0*/  IMAD.U32 R58, RZ, RZ, UR4 ;  /* 0x00000004ff3a7e24 */ /* 0x000fce000f8e00ff */
.L_x_10:
[----:B------:R-:W4:Y:S01]  /*0eb0*/  LDC R2, c[0x0][0x65c] ;  /* 0x00019700ff027b82 */ /* 0x000f220000000800 */
[----:B------:R-:W-:Y:S01]  /*0ec0*/  ULDC UR6, c[0x0][0x28c] ;  /* 0x0000a30000067ab9 */ /* 0x000fe20000000800 */
[----:B------:R-:W-:Y:S01]  /*0ed0*/  ISETP.NE.AND P0, PT, R10, 0x2, PT ;  /* 0x000000020a00780c */ /* 0x000fe20003f05270 */
[----:B------:R-:W-:Y:S01]  /*0ee0*/  UIADD3 UR6, UR6, 0x1f, URZ ;  /* 0x0000001f06067890 */ /* 0x000fe2000fffe03f */
[----:B01----:R-:W-:Y:S01]  /*0ef0*/  IMAD.U32 R8, RZ, RZ, UR12 ;  /* 0x0000000cff087e24 */ /* 0x003fe2000f8e00ff */
[----:B------:R-:W-:Y:S01]  /*0f00*/  UMOV UR39, URZ ;  /* 0x0000003f00277c82 */ /* 0x000fe20008000000 */
[----:B------:R-:W-:Y:S01]  /*0f10*/  IMAD.MOV.U32 R9, RZ, RZ, RZ ;  /* 0x000000ffff097224 */ /* 0x000fe200078e00ff */
[----:B------:R-:W-:Y:S01]  /*0f20*/  USHF.R.S32.HI UR7, URZ, 0x1f, UR6 ;  /* 0x0000001f3f077899 */ /* 0x000fe20008011406 */
[----:B------:R-:W-:Y:S01]  /*0f30*/  UMOV UR38, URZ ;  /* 0x0000003f00267c82 */ /* 0x000fe20008000000 */
[----:B------:R-:W-:Y:S02]  /*0f40*/  ULDC.64 UR8, c[0x0][0x650] ;  /* 0x0001940000087ab9 */ /* 0x000fe40000000a00 */
[----:B------:R-:W-:-:S04]  /*0f50*/  ULEA.HI UR7, UR7, UR6, URZ, 0x5 ;  /* 0x0000000607077291 */ /* 0x000fc8000f8f283f */
[----:B------:R-:W-:Y:S01]  /*0f60*/  USHF.R.S32.HI UR40, URZ, 0x5, UR7 ;  /* 0x000000053f287899 */ /* 0x000fe20008011407 */
[----:B----4-:R-:W-:-:S13]  /*0f70*/  ISETP.NE.AND P1, PT, R2, 0x1, PT ;  /* 0x000000010200780c */ /* 0x010fda0003f25270 */
[----:B------:R-:W0:Y:S01]  /*0f80*/  @P1 LDC R19, c[0x0][0x10] ;  /* 0x00000400ff131b82 */ /* 0x000e220000000800 */
[----:B------:R-:W-:Y:S02]  /*0f90*/  @P1 IMAD.MOV.U32 R7, RZ, RZ, RZ ;  /* 0x000000ffff071224 */ /* 0x000fe400078e00ff */
[----:B------:R-:W-:-:S05]  /*0fa0*/  @P1 IMAD.MOV.U32 R17, RZ, RZ, RZ ;  /* 0x000000ffff111224 */ /* 0x000fca00078e00ff */
[----:B------:R-:W1:Y:S01]  /*0fb0*/  @!P1 LDC R11, c[0x0][0xc] ;  /* 0x00000300ff0b9b82 */ /* 0x000e620000000800 */
[----:B------:R-:W-:Y:S01]  /*0fc0*/  ULDC UR4, c[0x0][0xc] ;  /* 0x0000030000047ab9 */ /* 0x000fe20000000800 */
[----:B------:R-:W-:Y:S02]  /*0fd0*/  ULDC UR5, c[0x0][0x10] ;  /* 0x0000040000057ab9 */ /* 0x000fe40000000800 */
[----:B------:R-:W-:-:S04]  /*0fe0*/  UIMAD.WIDE.U32 UR4, UR4, UR5, URZ ;  /* 0x00000005040472a5 */ /* 0x000fc8000f8e003f */
[----:B------:R-:W4:Y:S01]  /*0ff0*/  LDC R2, c[0x0][0x14] ;  /* 0x00000500ff027b82 */ /* 0x000f220000000800 */
[----:B0-----:R-:W-:-:S04]  /*1000*/  @P1 IMAD.WIDE.U32 R18, R19, UR12, R6 ;  /* 0x0000000c13121c25 */ /* 0x001fc8000f8e0006 */
[----:B------:R-:W-:Y:S02]  /*1010*/  @P1 IMAD.IADD R17, R19, 0x1, R17 ;  /* 0x0000000113111824 */ /* 0x000fe400078e0211 */
[----:B-1----:R-:W-:-:S04]  /*1020*/  @!P1 IMAD.WIDE.U32 R8, R6, R11, R8 ;  /* 0x0000000b06089225 */ /* 0x002fc800078e0008 */
[----:B------:R-:W-:Y:S02]  /*1030*/  @!P1 IMAD.MOV.U32 R18, RZ, RZ, R8 ;  /* 0x000000ffff129224 */ /* 0x000fe400078e0008 */
[----:B------:R-:W-:Y:S02]  /*1040*/  @!P1 IMAD.MOV.U32 R17, RZ, RZ, R9 ;  /* 0x000000ffff119224 */ /* 0x000fe400078e0009 */
[----:B----4-:R-:W-:-:S04]  /*1050*/  IMAD.WIDE.U32 R12, R2, UR4, RZ ;  /* 0x00000004020c7c25 */ /* 0x010fc8000f8e00ff */
[----:B------:R-:W-:Y:S01]  /*1060*/  IMAD R23, R2, UR5, RZ ;  /* 0x0000000502177c24 */ /* 0x000fe2000f8e02ff */
[----:B------:R0:W-:Y:S03]  /*1070*/  STL.64 [R1], R12 ;  /* 0x0000000c01007387 */ /* 0x0001e60000100a00 */
[----:B------:R-:W-:Y:S01]  /*1080*/  IMAD.IADD R23, R13, 0x1, R23 ;  /* 0x000000010d177824 */ /* 0x000fe200078e0217 */
[----:B------:R-:W-:Y:S06]  /*1090*/  @P0 BRA `(.L_x_12) ;  /* 0x0000000000200947 */ /* 0x000fec0003800000 */
[----:B------:R-:W-:Y:S01]  /*10a0*/  UISETP.GE.U32.AND UP0, UPT, UR40, 0x1c, UPT ;  /* 0x0000001c2800788c */ /* 0x000fe2000bf06070 */
[----:B------:R-:W-:Y:S01]  /*10b0*/  IADD3 R18, P0, R18, R12, RZ ;  /* 0x0000000c12127210 */ /* 0x000fe20007f1e0ff */
[----:B------:R-:W-:Y:S01]  /*10c0*/  USHF.R.U32.HI UR4, URZ, 0x2, UR40 ;  /* 0x000000023f047899 */ /* 0x000fe20008011628 */
[----:B------:R-:W-:-:S03]  /*10d0*/  UMOV UR38, URZ ;  /* 0x0000003f00267c82 */ /* 0x000fc60008000000 */
[----:B------:R-:W-:Y:S01]  /*10e0*/  UIMAD.WIDE.U32 UR4, UR4, 0x24924925, URZ ;  /* 0x24924925040478a5 */ /* 0x000fe2000f8e003f */
[----:B------:R-:W-:-:S03]  /*10f0*/  IMAD.X R17, R23, 0x1, R17, P0 ;  /* 0x0000000117117824 */ /* 0x000fc600000e0611 */
[----:B------:R-:W-:Y:S02]  /*1100*/  UIMAD UR39, UR5, -0x1c, UR40 ;  /* 0xffffffe4052778a4 */ /* 0x000fe4000f8e0228 */
[----:B------:R-:W-:-:S12]  /*1110*/  @UP0 ULOP3.LUT UR38, UR5, 0x1, URZ, 0xc0, !UPT ;  /* 0x0000000105260892 */ /* 0x000fd8000f8ec03f */
.L_x_12:
[----:B------:R-:W-:Y:S01]  /*1120*/  ISETP.GE.U32.AND P0, PT, R18, UR8, PT ;  /* 0x0000000812007c0c */ /* 0x000fe2000bf06070 */
[----:B------:R-:W-:Y:S01]  /*1130*/  IMAD.MOV.U32 R19, RZ, RZ, -0x1 ;  /* 0xffffffffff137424 */ /* 0x000fe200078e00ff */
[----:B------:R-:W-:Y:S01]  /*1140*/  PRMT R8, RZ, 0x7610, R8 ;  /* 0x00007610ff087816 */ /* 0x000fe20000000008 */
[----:B------:R-:W-:Y:S01]  /*1150*/  IMAD.MOV.U32 R22, RZ, RZ, -0x1 ;  /* 0xffffffffff167424 */ /* 0x000fe200078e00ff */
[----:B------:R-:W-:Y:S01]  /*1160*/  ISETP.GE.U32.AND.EX P0, PT, R17, UR9, PT, P0 ;  /* 0x0000000911007c0c */ /* 0x000fe2000bf06100 */
[----:B------:R-:W-:-:S12]  /*1170*/  IMAD.MOV.U32 R2, RZ, RZ, -0x1 ;  /* 0xffffffffff027424 */ /* 0x000fd800078e00ff */
[----:B------:R-:W-:Y:S05]  /*1180*/  @P0 BRA `(.L_x_13) ;  /* 0x00000004002c0947 */ /* 0x000fea0003800000 */
[----:B------:R-:W1:Y:S01]  /*1190*/  LDC.64 R26, c[0x0][0x628] ;  /* 0x00018a00ff1a7b82 */ /* 0x000e620000000a00 */
[----:B------:R-:W-:Y:S02]  /*11a0*/  IMAD.MOV.U32 R8, RZ, RZ, R18 ;  /* 0x000000ffff087224 */ /* 0x000fe400078e0012 */
[----:B------:R-:W-:-:S05]  /*11b0*/  IMAD.MOV.U32 R9, RZ, RZ, R17 ;  /* 0x000000ffff097224 */ /* 0x000fca00078e0011 */
[----:B------:R-:W4:Y:S08]  /*11c0*/  LDC R2, c[0x0][0x630] ;  /* 0x00018c00ff027b82 */ /* 0x000f300000000800 */
[----:B------:R-:W0:Y:S01]  /*11d0*/  LDC.64 R28, c[0x0][0x620] ;  /* 0x00018800ff1c7b82 */ /* 0x000e220000000a00 */
[----:B-1----:R-:W-:-:S04]  /*11e0*/  ISETP.NE.U32.AND P0, PT, R26, RZ, PT ;  /* 0x000000ff1a00720c */ /* 0x002fc80003f05070 */
[----:B------:R-:W-:-:S13]  /*11f0*/  ISETP.NE.AND.EX P0, PT, R27, RZ, PT, P0 ;  /* 0x000000ff1b00720c */ /* 0x000fda0003f05300 */
[----:B0---4-:R-:W-:Y:S05]  /*1200*/  @!P0 BRA `(.L_x_14) ;  /* 0x0000000000288947 */ /* 0x011fea0003800000 */
[----:B------:R-:W0:Y:S02]  /*1210*/  LDC R13, c[0x0][0x634] ;  /* 0x00018d00ff0d7b82 */ /* 0x000e240000000800 */
[----:B0-----:R-:W-:-:S05]  /*1220*/  IADD3 R13, P0, R18, R13, RZ ;  /* 0x0000000d120d7210 */ /* 0x001fca0007f1e0ff */
[----:B------:R-:W-:-:S04]  /*1230*/  IMAD.X R15, RZ, RZ, R17, P0 ;  /* 0x000000ffff0f7224 */ /* 0x000fc800000e0611 */
[----:B------:R-:W-:-:S04]  /*1240*/  IMAD.WIDE.U32 R8, R15, R26, RZ ;  /* 0x0000001a0f087225 */ /* 0x000fc800078e00ff */
[----:B------:R-:W-:-:S04]  /*1250*/  IMAD.WIDE.U32 R10, P0, R13, R27, R8 ;  /* 0x0000001b0d0a7225 */ /* 0x000fc80007800008 */
[----:B------:R-:W-:-:S04]  /*1260*/  IMAD.WIDE.U32 R8, R13, R26, RZ ;  /* 0x0000001a0d087225 */ /* 0x000fc800078e00ff */
[----:B------:R-:W-:Y:S01]  /*1270*/  IMAD.X R13, RZ, RZ, RZ, P0 ;  /* 0x000000ffff0d7224 */ /* 0x000fe200000e06ff */
[----:B------:R-:W-:Y:S01]  /*1280*/  IADD3 RZ, P0, R9, R10, RZ ;  /* 0x0000000a09ff7210 */ /* 0x000fe20007f1e0ff */
[----:B------:R-:W-:-:S04]  /*1290*/  IMAD.MOV.U32 R12, RZ, RZ, R11 ;  /* 0x000000ffff0c7224 */ /* 0x000fc800078e000b */
[----:B------:R-:W-:-:S08]  /*12a0*/  IMAD.WIDE.U32.X R8, R15, R27, R12, P0 ;  /* 0x0000001b0f087225 */ /* 0x000fd000000e040c */
.L_x_14:
[----:B------:R-:W0:Y:S01]  /*12b0*/  LDC.64 R32, c[0x0][0x640] ;  /* 0x00019000ff207b82 */ /* 0x000e220000000a00 */
[-C--:B------:R-:W-:Y:S01]  /*12c0*/  SHF.R.U64 R30, R8, R2.reuse, R9 ;  /* 0x00000002081e7219 */ /* 0x080fe20000001209 */
[----:B------:R-:W-:Y:S01]  /*12d0*/  IMAD.MOV.U32 R19, RZ, RZ, R17 ;  /* 0x000000ffff137224 */ /* 0x000fe200078e0011 */
[----:B------:R-:W-:Y:S02]  /*12e0*/  SHF.R.U32.HI R2, RZ, R2, R9 ;  /* 0x00000002ff027219 */ /* 0x000fe40000011609 */
[----:B------:R-:W-:-:S03]  /*12f0*/  IADD3 R11, P0, RZ, -R30, RZ ;  /* 0x8000001eff0b7210 */ /* 0x000fc60007f1e0ff */
[----:B------:R-:W1:Y:S02]  /*1300*/  LDC R10, c[0x0][0x618] ;  /* 0x00018600ff0a7b82 */ /* 0x000e640000000800 */
[----:B------:R-:W-:-:S04]  /*1310*/  IMAD.X R9, RZ, RZ, ~R2, P0 ;  /* 0x000000ffff097224 */ /* 0x000fc800000e0e02 */
[-C--:B------:R-:W-:Y:S02]  /*1320*/  IMAD R2, R9, R28.reuse, RZ ;  /* 0x0000001c09027224 */ /* 0x080fe400078e02ff */
[----:B------:R-:W4:Y:S01]  /*1330*/  LDC R13, c[0x0][0x608] ;  /* 0x00018200ff0d7b82 */ /* 0x000f220000000800 */
[----:B------:R-:W-:-:S04]  /*1340*/  IMAD.WIDE.U32 R8, R11, R28, R18 ;  /* 0x0000001c0b087225 */ /* 0x000fc800078e0012 */
[----:B------:R-:W-:Y:S02]  /*1350*/  IMAD R11, R11, R29, R2 ;  /* 0x0000001d0b0b7224 */ /* 0x000fe400078e0202 */
[----:B------:R-:W-:Y:S01]  /*1360*/  IMAD.MOV.U32 R2, RZ, RZ, -0x1 ;  /* 0xffffffffff027424 */ /* 0x000fe200078e00ff */
[----:B------:R-:W2:Y:S01]  /*1370*/  LDC R31, c[0x0][0x658] ;  /* 0x00019600ff1f7b82 */ /* 0x000ea20000000800 */
[----:B------:R-:W-:Y:S01]  /*1380*/  IMAD.IADD R9, R9, 0x1, R11 ;  /* 0x0000000109097824 */ /* 0x000fe200078e020b */
[----:B0-----:R-:W-:Y:S01]  /*1390*/  ISETP.NE.U32.AND P0, PT, R32, RZ, PT ;  /* 0x000000ff2000720c */ /* 0x001fe20003f05070 */
[----:B------:R-:W-:-:S03]  /*13a0*/  IMAD.MOV.U32 R28, RZ, RZ, 0x1 ;  /* 0x00000001ff1c7424 */ /* 0x000fc600078e00ff */
[----:B------:R-:W-:Y:S02]  /*13b0*/  ISETP.NE.AND.EX P0, PT, R33, RZ, PT, P0 ;  /* 0x000000ff2100720c */ /* 0x000fe40003f05300 */
[----:B------:R-:W0:Y:S01]  /*13c0*/  LDC R27, c[0x0][0x600] ;  /* 0x00018000ff1b7b82 */ /* 0x000e220000000800 */
[-CC-:B-1----:R-:W-:Y:S02]  /*13d0*/  SHF.R.U64 R25, R8, R10.reuse, R9.reuse ;  /* 0x0000000a08197219 */ /* 0x182fe40000001209 */
[----:B------:R-:W-:-:S05]  /*13e0*/  SHF.R.U32.HI R8, RZ, R10, R9 ;  /* 0x0000000aff087219 */ /* 0x000fca0000011609 */
[----:B------:R-:W1:Y:S01]  /*13f0*/  LDC R22, c[0x0][0x648] ;  /* 0x00019200ff167b82 */ /* 0x000e620000000800 */
[-CC-:B----4-:R-:W-:Y:S02]  /*1400*/  SHF.R.U64 R34, R25, R13.reuse, R8.reuse ;  /* 0x0000000d19227219 */ /* 0x190fe40000001208 */
[----:B------:R-:W-:-:S05]  /*1410*/  SHF.R.U32.HI R8, RZ, R13, R8 ;  /* 0x0000000dff087219 */ /* 0x000fca0000011608 */
[----:B------:R-:W4:Y:S01]  /*1420*/  LDC R26, c[0x0][0x638] ;  /* 0x00018e00ff1a7b82 */ /* 0x000f220000000800 */
[-CC-:B--2---:R-:W-:Y:S02]  /*1430*/  SHF.R.U64 R36, R34, R31.reuse, R8.reuse ;  /* 0x0000001f22247219 */ /* 0x184fe40000001208 */
[-C--:B------:R-:W-:Y:S02]  /*1440*/  SHF.L.U32 R2, R2, R31.reuse, RZ ;  /* 0x0000001f02027219 */ /* 0x080fe400000006ff */
[----:B------:R-:W-:Y:S01]  /*1450*/  SHF.R.U32.HI R9, RZ, R31, R8 ;  /* 0x0000001fff097219 */ /* 0x000fe20000011608 */
[----:B------:R-:W-:Y:S01]  /*1460*/  IMAD.MOV.U32 R8, RZ, RZ, R36 ;  /* 0x000000ffff087224 */ /* 0x000fe200078e0024 */
[----:B------:R-:W-:Y:S01]  /*1470*/  LOP3.LUT R15, RZ, R2, RZ, 0x33, !PT ;  /* 0x00000002ff0f7212 */ /* 0x000fe200078e33ff */
[----:B------:R-:W2:Y:S01]  /*1480*/  LDC R29, c[0x0][0x610] ;  /* 0x00018400ff1d7b82 */ /* 0x000ea20000000800 */
[----:B------:R-:W-:Y:S05]  /*1490*/  @!P0 BRA `(.L_x_15) ;  /* 0x0000000000288947 */ /* 0x000fea0003800000 */
[----:B------:R-:W3:Y:S02]  /*14a0*/  LDC R13, c[0x0][0x64c] ;  /* 0x00019300ff0d7b82 */ /* 0x000ee40000000800 */
[----:B---3--:R-:W-:-:S05]  /*14b0*/  IADD3 R13, P0, R36, R13, RZ ;  /* 0x0000000d240d7210 */ /* 0x008fca0007f1e0ff */
        /* <DEDUP_REMOVED lines=8> */
.L_x_15:
[----:B-1----:R-:W-:Y:S01]  /*1540*/  SHF.R.U64 R7, R8, R22, R9 ;  /* 0x0000001608077219 */ /* 0x002fe20000001209 */
[----:B0-----:R-:W-:Y:S01]  /*1550*/  VIADD R8, R27, 0xffffffff ;  /* 0xffffffff1b087836 */ /* 0x001fe20000000000 */
[----:B------:R-:W-:Y:S01]  /*1560*/  SHF.L.U32 R2, R28, R31, RZ ;  /* 0x0000001f1c027219 */ /* 0x000fe200000006ff */
[----:B------:R-:W-:Y:S01]  /*1570*/  @P1 IMAD R20, R21, R24, R6 ;  /* 0x0000001815141224 */ /* 0x000fe200078e0206 */
[----:B------:R-:W-:Y:S01]  /*1580*/  LOP3.LUT R15, R34, R15, RZ, 0xc0, !PT ;  /* 0x0000000f220f7212 */ /* 0x000fe200078ec0ff */
[----:B------:R-:W-:Y:S01]  /*1590*/  IMAD.MOV R9, RZ, RZ, -R7 ;  /* 0x000000ffff097224 */ /* 0x000fe200078e0a07 */
[----:B------:R-:W-:Y:S01]  /*15a0*/  LOP3.LUT R8, R25, R8, RZ, 0xc0, !PT ;  /* 0x0000000819087212 */ /* 0x000fe200078ec0ff */
[----:B------:R-:W-:Y:S02]  /*15b0*/  IMAD.MOV.U32 R6, RZ, RZ, 0x1 ;  /* 0x00000001ff067424 */ /* 0x000fe400078e00ff */
[----:B------:R-:W-:Y:S02]  /*15c0*/  IMAD R15, R2, R7, R15 ;  /* 0x00000007020f7224 */ /* 0x000fe400078e020f */
[----:B----4-:R-:W-:-:S02]  /*15d0*/  IMAD R2, R9, R26, R36 ;  /* 0x0000001a09027224 */ /* 0x010fc400078e0224 */
[----:B--2---:R-:W-:Y:S02]  /*15e0*/  IMAD R19, R15, R29, R20 ;  /* 0x0000001d0f137224 */ /* 0x004fe400078e0214 */
[--C-:B------:R-:W-:Y:S01]  /*15f0*/  IMAD R2, R2, R27, R8.reuse ;  /* 0x0000001b02027224 */ /* 0x100fe200078e0208 */
[----:B------:R-:W-:-:S04]  /*1600*/  PRMT R8, R6, 0x7610, R8 ;  /* 0x0000761006087816 */ /* 0x000fc80000000008 */
[----:B------:R-:W-:Y:S02]  /*1610*/  SEL R22, R2, R19, !P1 ;  /* 0x0000001302167207 */ /* 0x000fe40004800000 */
[----:B------:R-:W-:Y:S01]  /*1620*/  SEL R19, R19, R2, !P1 ;  /* 0x0000000213137207 */ /* 0x000fe20004800000 */
[----:B------:R-:W-:-:S07]  /*1630*/  IMAD.MOV.U32 R2, RZ, RZ, R30 ;  /* 0x000000ffff027224 */ /* 0x000fce00078e001e */
.L_x_13:
[----:B------:R-:W-:Y:S05]  /*1640*/  @!P3 BRA `(.L_x_16) ;  /* 0x00000000000cb947 */ /* 0x000fea0003800000 */
[----:B------:R-:W-:Y:S01]  /*1650*/  UCGABAR_WAIT ;  /* 0x0000000000007dc7 */ /* 0x000fe20008000000 */
[----:B------:R-:W-:Y:S01]  /*1660*/  CCTL.IVALL ;  /* 0x00000000ff00798f */ /* 0x000fe20002000000 */
[----:B------:R-:W-:Y:S05]  /*1670*/  BRA `(.L_x_17) ;  /* 0x0000000000047947 */ /* 0x000fea0003800000 */
.L_x_16:
[----:B------:R-:W-:Y:S06]  /*1680*/  BAR.SYNC.DEFER_BLOCKING 0x0 ;  /* 0x0000000000007b1d */ /* 0x000fec0000010000 */
.L_x_17:
[----:B------:R-:W-:Y:S05]  /*1690*/  @!P2 BRA `(.L_x_18) ;  /* 0x000000340084a947 */ /* 0x000fea0003800000 */
[----:B------:R-:W-:-:S13]  /*16a0*/  ISETP.GT.U32.AND P0, PT, R35, 0x1, PT ;  /* 0x000000012300780c */ /* 0x000fda0003f04070 */
[----:B------:R-:W-:Y:S05]  /*16b0*/  @P0 EXIT ;  /* 0x000000000000094d */ /* 0x000fea0003800000 */
.L_x_19:
[----:B------:R-:W-:-:S08]  /*16c0*/  NOP ;  /* 0x0000000000007918 */ /* 0x000fd00000000000 */
[----:B------:R-:W1:Y:S02]  /*16d0*/  USETMAXREG.TRY_ALLOC.CTAPOOL UP0, 0xe8 ;  /* 0x000000e8000079c8 */ /* 0x000e640008000600 */
[----:B-1----:R-:W-:-:S13]  /*16e0*/  PLOP3.LUT P0, PT, PT, PT, UP0, 0x80, 0x0 ;  /* 0x000000000000781c */ /* 0x002fda0003f0f008 */
[----:B------:R-:W-:Y:S05]  /*16f0*/  @!P0 BRA `(.L_x_19) ;  /* 0xfffffffc00f08947 */ /* 0x000fea000383ffff */
[----:B------:R-:W-:-:S13]  /*1700*/  LOP3.LUT P0, RZ, R8, 0xff, RZ, 0xc0, !PT ;  /* 0x000000ff08ff7812 */ /* 0x000fda000780c0ff */
[----:B------:R-:W-:Y:S05]  /*1710*/  @!P0 EXIT ;  /* 0x000000000000894d */ /* 0x000fea0003800000 */
[----:B------:R-:W1:Y:S01]  /*1720*/  S2UR UR4, SR_CgaCtaId ;  /* 0x00000000000479c3 */ /* 0x000e620000008800 */
[----:B--2---:R-:W-:Y:S01]  /*1730*/  VIADD R14, R14, 0xffffffff ;  /* 0xffffffff0e0e7836 */ /* 0x004fe20000000000 */
[CC--:B------:R-:W-:Y:S01]  /*1740*/  LEA.HI R4, R0.reuse, R3.reuse, RZ, 0x2 ;  /* 0x0000000300047211 */ /* 0x0c0fe200078f10ff */
[----:B------:R-:W-:Y:S01]  /*1750*/  UMOV UR41, 0x400 ;  /* 0x0000040000297882 */ /* 0x000fe20000000000 */
[----:B------:R-:W-:Y:S01]  /*1760*/  LEA.HI R0, R0, R3, RZ, 0x5 ;  /* 0x0000000300007211 */ /* 0x000fe200078f28ff */
[----:B------:R-:W-:Y:S01]  /*1770*/  UISETP.LT.AND UP0, UPT, UR40, 0x1, UPT ;  /* 0x000000012800788c */ /* 0x000fe2000bf01270 */
[----:B------:R-:W-:Y:S01]  /*1780*/  R2UR UR42, R14 ;  /* 0x000000000e2a72ca */ /* 0x000fe200000e0000 */
[----:B------:R-:W-:Y:S01]  /*1790*/  ULDC UR6, c[0x0][0x284] ;  /* 0x0000a10000067ab9 */ /* 0x000fe20000000800 */
[--C-:B------:R-:W-:Y:S01]  /*17a0*/  SHF.R.S32.HI R60, RZ, 0x2, R4.reuse ;  /* 0x00000002ff3c7819 */ /* 0x100fe20000011404 */
[----:B------:R-:W-:Y:S01]  /*17b0*/  USEL UR43, UR40, 0x1, UP0 ;  /* 0x00000001282b7887 */ /* 0x000fe20008000000 */
[----:B------:R-:W-:Y:S01]  /*17c0*/  SHF.R.S32.HI R5, RZ, 0x1f, R4 ;  /* 0x0000001fff057819 */ /* 0x000fe20000011404 */
[----:B------:R-:W-:Y:S01]  /*17d0*/  USHF.L.U32 UR46, UR40, 0x1, URZ ;  /* 0x00000001282e7899 */ /* 0x000fe2000800063f */
[----:B------:R-:W-:Y:S01]  /*17e0*/  LOP3.LUT R4, R4, 0xfffffffc, RZ, 0xc0, !PT ;  /* 0xfffffffc04047812 */ /* 0x000fe200078ec0ff */
[----:B------:R-:W-:Y:S01]  /*17f0*/  UIADD3 UR43, -UR43, UR40, URZ ;  /* 0x000000282b2b7290 */ /* 0x000fe2000fffe13f */
[----:B------:R-:W-:-:S02]  /*1800*/  LEA.HI R5, R5, R60, RZ, 0x3 ;  /* 0x0000003c05057211 */ /* 0x000fc400078f18ff */
[----:B------:R-:W-:Y:S01]  /*1810*/  ISETP.NE.AND P0, PT, R14, RZ, PT ;  /* 0x000000ff0e00720c */ /* 0x000fe20003f05270 */
[----:B---3--:R-:W-:Y:S01]  /*1820*/  IMAD.IADD R59, R3, 0x1, -R4 ;  /* 0x00000001033b7824 */ /* 0x008fe200078e0a04 */
[----:B------:R-:W-:Y:S01]  /*1830*/  LOP3.LUT R5, R5, 0xfffffff8, RZ, 0xc0, !PT ;  /* 0xfffffff805057812 */ /* 0x000fe200078ec0ff */
[----:B------:R-:W-:Y:S01]  /*1840*/  USHF.L.U32 UR42, UR42, 0x3, URZ ;  /* 0x000000032a2a7899 */ /* 0x000fe2000800063f */
[----:B------:R-:W-:Y:S02]  /*1850*/  LOP3.LUT R72, R16, 0x1, RZ, 0xfc, !PT ;  /* 0x0000000110487812 */ /* 0x000fe400078efcff */
[----:B------:R-:W-:Y:S01]  /*1860*/  SEL R73, RZ, 0x1, P0 ;  /* 0x00000001ff497807 */ /* 0x000fe20000000000 */
[----:B------:R-:W-:Y:S01]  /*1870*/  IMAD.IADD R60, R60, 0x1, -R5 ;  /* 0x000000013c3c7824 */ /* 0x000fe200078e0a05 */
[----:B-1----:R-:W-:Y:S01]  /*1880*/  ULEA UR41, UR4, UR41, 0x18 ;  /* 0x0000002904297291 */ /* 0x002fe2000f8ec03f */
[----:B------:R-:W-:Y:S01]  /*1890*/  SHF.R.S32.HI R5, RZ, 0x5, R0 ;  /* 0x00000005ff057819 */ /* 0x000fe20000011400 */
[----:B------:R-:W-:-:S02]  /*18a0*/  IMAD.U32 R63, RZ, RZ, UR42 ;  /* 0x0000002aff3f7e24 */ /* 0x000fc4000f8e00ff */
[----:B------:R-:W-:Y:S01]  /*18b0*/  UIADD3 UR47, UR41, 0x1d0, URZ ;  /* 0x000001d0292f7890 */ /* 0x000fe2000fffe03f */
[--C-:B------:R-:W-:Y:S01]  /*18c0*/  SHF.R.S32.HI R61, RZ, 0x1f, R60.reuse ;  /* 0x0000001fff3d7819 */ /* 0x100fe2000001143c */
[----:B------:R-:W-:Y:S01]  /*18d0*/  UIADD3 UR4, UR41, 0x1c300, URZ ;  /* 0x0001c30029047890 */ /* 0x000fe2000fffe03f */
[--C-:B------:R-:W-:Y:S01]  /*18e0*/  IMAD R66, R5, -0x10, -R60.reuse ;  /* 0xfffffff005427824 */ /* 0x100fe200078e0a3c */
[----:B------:R-:W-:Y:S01]  /*18f0*/  UIADD3 UR5, UR41, 0x300, URZ ;  /* 0x0000030029057890 */ /* 0x000fe2000fffe03f */
[----:B------:R-:W-:Y:S01]  /*1900*/  LOP3.LUT R65, R63, 0x8, RZ, 0xc0, !PT ;  /* 0x000000083f417812 */ /* 0x000fe200078ec0ff */
[----:B------:R-:W-:Y:S01]  /*1910*/  USHF.R.U32.HI UR4, URZ, 0x4, UR4 ;  /* 0x000000043f047899 */ /* 0x000fe20008011604 */
[----:B------:R-:W-:Y:S01]  /*1920*/  IMAD.U32 R62, RZ, RZ, UR47 ;  /* 0x0000002fff3e7e24 */ /* 0x000fe2000f8e00ff */
[----:B------:R-:W-:Y:S01]  /*1930*/  USHF.R.U32.HI UR5, URZ, 0x4, UR5 ;  /* 0x000000043f057899 */ /* 0x000fe20008011605 */
[----:B------:R-:W-:Y:S01]  /*1940*/  IMAD.WIDE R60, R5, 0x10, R60 ;  /* 0x00000010053c7825 */ /* 0x000fe200078e023c */
[----:B------:R-:W-:Y:S01]  /*1950*/  ULOP3.LUT UR4, UR4, 0x3fff, URZ, 0xc0, !UPT ;  /* 0x00003fff04047892 */ /* 0x000fe2000f8ec03f */
[----:B------:R-:W-:Y:S01]  /*1960*/  LOP3.LUT R63, R63, 0x8, RZ, 0xc, !PT ;  /* 0x000000083f3f7812 */ /* 0x000fe200078e0cff */
[----:B------:R-:W-:Y:S01]  /*1970*/  ULOP3.LUT UR5, UR5, 0x3fff, URZ, 0xc0, !UPT ;  /* 0x00003fff05057892 */ /* 0x000fe2000f8ec03f */
[----:B------:R-:W-:Y:S01]  /*1980*/  VIADD R64, R62, UR42 ;  /* 0x0000002a3e407c36 */ /* 0x000fe20008000000 */
[----:B------:R-:W-:Y:S01]  /*1990*/  LOP3.LUT R65, R65, 0x18, RZ, 0x3c, !PT ;  /* 0x0000001841417812 */ /* 0x000fe200078e3cff */
[----:B------:R-:W-:Y:S01]  /*19a0*/  VIADD R66, R66, UR6 ;  /* 0x0000000642427c36 */ /* 0x000fe20008000000 */
[----:B------:R-:W-:-:S02]  /*19b0*/  ULOP3.LUT UR44, UR4, 0x10000, URZ, 0xfc, !UPT ;  /* 0x00010000042c7892 */ /* 0x000fc4000f8efc3f */
[----:B------:R-:W-:-:S12]  /*19c0*/  ULOP3.LUT UR45, UR5, 0x10000, URZ, 0xfc, !UPT ;  /* 0x00010000052d7892 */ /* 0x000fd8000f8efc3f */
.L_x_103:
[----:B------:R-:W-:Y:S01]  /*19d0*/  SHF.L.U32 R3, R73, 0x1f, RZ ;  /* 0x0000001f49037819 */ /* 0x000fe200000006ff */
[----:B------:R-:W-:Y:S02]  /*19e0*/  ULDC UR4, c[0x0][0x28c] ;  /* 0x0000a30000047ab9 */ /* 0x000fe40000000800 */
[----:B------:R-:W-:Y:S01]  /*19f0*/  ISETP.LT.AND P1, PT, RZ, UR4, PT ;  /* 0x00000004ff007c0c */ /* 0x000fe2000bf21270 */
[----:B-1----:R-:W1:Y:S02]  /*1a00*/  SYNCS.PHASECHK.TRANS64.TRYWAIT P0, [R62+UR42], R3 ;  /* 0x000000033e0075a7 */ /* 0x002e64000800016a */
[----:B-1-34-:R-:W-:Y:S10]  /*1a10*/  @!P0 BRA `(.L_x_20) ;  /* 0x0000005000188947 */ /* 0x01aff40003800000 */
.L_x_149:
[----:B------:R-:W-:Y:S05]  /*1a20*/  @P1 BRA `(.L_x_21) ;  /* 0x0000000000401947 */ /* 0x000fea0003800000 */
[----:B------:R-:W-:Y:S01]  /*1a30*/  MOV R0, 0x0 ;  /* 0x0000000000007802 */ /* 0x000fe20000000f00 */
[----:B------:R-:W-:Y:S01]  /*1a40*/  ULDC.64 UR4, c[0x4][0x68] ;  /* 0x01001a0000047ab9 */ /* 0x000fe20000000a00 */
[----:B------:R-:W-:Y:S01]  /*1a50*/  ULDC.64 UR6, c[0x4][0x8] ;  /* 0x0100020000067ab9 */ /* 0x000fe20000000a00 */
[----:B------:R-:W-:Y:S01]  /*1a60*/  IMAD.U32 R4, RZ, RZ, UR4 ;  /* 0x00000004ff047e24 */ /* 0x000fe2000f8e00ff */
[----:B------:R2:W3:Y:S01]  /*1a70*/  LDC.64 R14, c[0x4][R0] ;  /* 0x01000000000e7b82 */ /* 0x0004e20000000a00 */
[----:B------:R-:W-:Y:S01]  /*1a80*/  IMAD.U32 R5, RZ, RZ, UR5 ;  /* 0x00000005ff057e24 */ /* 0x000fe2000f8e00ff */
[----:B------:R-:W-:Y:S01]  /*1a90*/  ULDC.64 UR4, c[0x4][0x70] ;  /* 0x01001c0000047ab9 */ /* 0x000fe20000000a00 */
[----:B------:R-:W-:Y:S02]  /*1aa0*/  IMAD.U32 R10, RZ, RZ, UR6 ;  /* 0x00000006ff0a7e24 */ /* 0x000fe4000f8e00ff */
[----:B------:R-:W-:Y:S02]  /*1ab0*/  IMAD.U32 R6, RZ, RZ, UR4 ;  /* 0x00000004ff067e24 */ /* 0x000fe4000f8e00ff */
[----:B------:R-:W-:-:S02]  /*1ac0*/  IMAD.U32 R7, RZ, RZ, UR5 ;  /* 0x00000005ff077e24 */ /* 0x000fc4000f8e00ff */
[----:B------:R-:W-:Y:S02]  /*1ad0*/  IMAD.U32 R11, RZ, RZ, UR7 ;  /* 0x00000007ff0b7e24 */ /* 0x000fe4000f8e00ff */
[----:B------:R-:W-:Y:S02]  /*1ae0*/  IMAD.MOV.U32 R8, RZ, RZ, 0x1e1 ;  /* 0x000001e1ff087424 */ /* 0x000fe400078e00ff */
[----:B0-----:R-:W-:Y:S02]  /*1af0*/  IMAD.MOV.U32 R12, RZ, RZ, 0x1 ;  /* 0x00000001ff0c7424 */ /* 0x001fe400078e00ff */
[----:B--2---:R-:W-:-:S07]  /*1b00*/  IMAD.MOV.U32 R13, RZ, RZ, RZ ;  /* 0x000000ffff0d7224 */ /* 0x004fce00078e00ff */
[----:B------:R-:W-:-:S07]  /*1b10*/  LEPC R20, `(.L_x_21) ;  /* 0x000000001014794e */ /* 0x000fce0000000000 */
[----:B-1-3-5:R-:W-:Y:S05]  /*1b20*/  CALL.ABS.NOINC R14 ;  /* 0x000000000e007343 */ /* 0x02afea0003c00000 */
.L_x_21:
[----:B------:R-:W-:-:S13]  /*1b30*/  ISETP.NE.AND P0, PT, R72, 0x3, PT ;  /* 0x000000034800780c */ /* 0x000fda0003f05270 */
[----:B------:R-:W-:Y:S05]  /*1b40*/  @!P0 BRA `(.L_x_22) ;  /* 0x0000000000048947 */ /* 0x000fea0003800000 */
[----:B------:R-:W-:Y:S01]  /*1b50*/  BPT.TRAP 0x1 ;  /* 0x000000040000795c */ /* 0x000fe20000300000 */
.L_x_22:
[----:B-1----:R-:W-:Y:S02]  /*1b60*/  IMAD.U32 R3, RZ, RZ, UR39 ;  /* 0x00000027ff037e24 */ /* 0x002fe4000f8e00ff */
[----:B------:R-:W-:-:S03]  /*1b70*/  IMAD.U32 R0, RZ, RZ, UR38 ;  /* 0x00000026ff007e24 */ /* 0x000fc6000f8e00ff */
[----:B------:R-:W-:Y:S02]  /*1b80*/  LEA R3, R3, UR41, 0x3 ;  /* 0x0000002903037c11 */ /* 0x000fe4000f8e18ff */
[----:B------:R-:W-:-:S04]  /*1b90*/  SHF.L.U32 R0, R0, 0x1f, RZ ;  /* 0x0000001f00007819 */ /* 0x000fc800000006ff */
[----:B------:R1:W2:Y:S01]  /*1ba0*/  SYNCS.PHASECHK.TRANS64.TRYWAIT P1, [R3+URZ], R0 ;  /* 0x00000000030075a7 */ /* 0x0002a2000802017f */
[----:B------:R-:W-:Y:S05]  /*1bb0*/  @!P0 BRA `(.L_x_23) ;  /* 0x0000000000048947 */ /* 0x000fea0003800000 */
[----:B------:R-:W-:Y:S01]  /*1bc0*/  BPT.TRAP 0x1 ;  /* 0x000000040000795c */ /* 0x000fe20000300000 */
.L_x_23:
[----:B--2---:R-:W-:Y:S05]  /*1bd0*/  @P1 BRA `(.L_x_24) ;  /* 0x0000000000081947 */ /* 0x004fea0003800000 */
[----:B------:R-:W2:Y:S02]  /*1be0*/  SYNCS.PHASECHK.TRANS64.TRYWAIT P1, [R3+URZ], R0 ;  /* 0x00000000030075a7 */ /* 0x000ea4000802017f */
[----:B--2---:R-:W-:Y:S05]  /*1bf0*/  @!P1 BRA `(.L_x_25) ;  /* 0x0000004c00b49947 */ /* 0x004fea0003800000 */
.L_x_24:
[----:B------:R-:W-:Y:S05]  /*1c00*/  WARPSYNC.ALL ;  /* 0x0000000000007948 */ /* 0x000fea0003800000 */
[----:B------:R-:W-:Y:S01]  /*1c10*/  ULEA UR4, UR39, UR45, 0x8 ;  /* 0x0000002d27047291 */ /* 0x000fe2000f8e403f */
[----:B------:R-:W-:Y:S01]  /*1c20*/  WARPGROUP.ARRIVE ;  /* 0x00000000000079c5 */ /* 0x000fe20000000000 */
[----:B------:R-:W-:Y:S01]  /*1c30*/  ULEA UR6, UR39, UR44, 0x8 ;  /* 0x0000002c27067291 */ /* 0x000fe2000f8e403f */
[----:B-12---:R-:W-:Y:S01]  /*1c40*/  IMAD.U32 R0, RZ, RZ, UR43 ;  /* 0x0000002bff007e24 */ /* 0x006fe2000f8e00ff */
[----:B------:R-:W-:Y:S01]  /*1c50*/  UMOV UR5, 0x80000020 ;  /* 0x8000002000057882 */ /* 0x000fe20000000000 */
[----:B------:R-:W-:-:S03]  /*1c60*/  UMOV UR7, 0x80000020 ;  /* 0x8000002000077882 */ /* 0x000fc60000000000 */
[----:B------:R-:W-:-:S03]  /*1c70*/  ISETP.GE.AND P1, PT, R0, 0x1, PT ;  /* 0x000000010000780c */ /* 0x000fc60003f26270 */
[----:B------:R-:W-:Y:S01]  /*1c80*/  HGMMA.64x64x16.F32.BF16 R24, gdesc[UR4], RZ, !UPT, gsb0 ;  /* 0x00e00000041879f0 */ /* 0x000fe2000c0018ff */
[----:B------:R-:W-:Y:S02]  /*1c90*/  UIADD3 UR4, UR4, 0x2, URZ ;  /* 0x0000000204047890 */ /* 0x000fe4000fffe03f */
[----:B------:R-:W-:Y:S01]  /*1ca0*/  UIADD3 UR6, UR6, 0x2, URZ ;  /* 0x0000000206067890 */ /* 0x000fe2000fffe03f */
[----:B------:R-:W-:Y:S01]  /*1cb0*/  UMOV UR5, 0x80000020 ;  /* 0x8000002000057882 */ /* 0x000fe20000000000 */
[----:B------:R-:W-:Y:S01]  /*1cc0*/  UMOV UR7, 0x80000020 ;  /* 0x8000002000077882 */ /* 0x000fe20000000000 */
[----:B------:R-:W-:Y:S02]  /*1cd0*/  WARPGROUP.DEPBAR.LE gsb0, 0x0 ;  /* 0x00008000000079c5 */ /* 0x000fe40000010000 */
[----:B------:R-:W-:-:S06]  /*1ce0*/  WARPGROUP.ARRIVE ;  /* 0x00000000000079c5 */ /* 0x000fcc0000000000 */
[----:B------:R-:W-:Y:S03]  /*1cf0*/  HGMMA.64x64x16.F32.BF16 R24, gdesc[UR4], R24, gsb0 ;  /* 0x00e00000041879f0 */ /* 0x000fe60008001818 */
[----:B------:R-:W-:Y:S02]  /*1d00*/  WARPGROUP.DEPBAR.LE gsb0, 0x0 ;  /* 0x00008000000079c5 */ /* 0x000fe40000010000 */
[----:B------:R-:W-:Y:S05]  /*1d10*/  @!P1 BRA `(.L_x_26) ;  /* 0x0000000000d49947 */ /* 0x000fea0003800000 */
[----:B------:R-:W-:Y:S01]  /*1d20*/  UIADD3 UR4, UR39, 0x1, URZ ;  /* 0x0000000127047890 */ /* 0x000fe2000fffe03f */
[----:B------:R-:W-:Y:S02]  /*1d30*/  IMAD.U32 R0, RZ, RZ, UR43 ;  /* 0x0000002bff007e24 */ /* 0x000fe4000f8e00ff */
[----:B------:R-:W-:Y:S01]  /*1d40*/  IMAD.U32 R3, RZ, RZ, UR39 ;  /* 0x00000027ff037e24 */ /* 0x000fe2000f8e00ff */
[----:B------:R-:W-:-:S04]  /*1d50*/  UISETP.NE.AND UP0, UPT, UR4, 0x1c, UPT ;  /* 0x0000001c0400788c */ /* 0x000fc8000bf05270 */
[----:B------:R-:W-:Y:S02]  /*1d60*/  USEL UR5, URZ, 0x1, UP0 ;  /* 0x000000013f057887 */ /* 0x000fe40008000000 */
[----:B------:R-:W-:Y:S02]  /*1d70*/  USEL UR8, UR4, URZ, UP0 ;  /* 0x0000003f04087287 */ /* 0x000fe40008000000 */
[----:B------:R-:W-:-:S06]  /*1d80*/  ULOP3.LUT UR5, UR38, UR5, URZ, 0x3c, !UPT ;  /* 0x0000000526057292 */ /* 0x000fcc000f8e3c3f */
[----:B------:R-:W-:-:S07]  /*1d90*/  IMAD.U32 R6, RZ, RZ, UR5 ;  /* 0x00000005ff067e24 */ /* 0x000fce000f8e00ff */
.L_x_33:
[----:B------:R-:W-:Y:S05]  /*1da0*/  @!P0 BRA `(.L_x_27) ;  /* 0x0000000000048947 */ /* 0x000fea0003800000 */
[----:B------:R-:W-:Y:S01]  /*1db0*/  BPT.TRAP 0x1 ;  /* 0x000000040000795c */ /* 0x000fe20000300000 */
.L_x_27:
[----:B------:R-:W-:Y:S01]  /*1dc0*/  ULEA UR4, UR8, UR41, 0x3 ;  /* 0x0000002908047291 */ /* 0x000fe2000f8e183f */
[----:B------:R-:W-:-:S08]  /*1dd0*/  SHF.L.U32 R4, R6, 0x1f, RZ ;  /* 0x0000001f06047819 */ /* 0x000fd000000006ff */
[----:B------:R1:W2:Y:S01]  /*1de0*/  SYNCS.PHASECHK.TRANS64.TRYWAIT P1, [UR4], R4 ;  /* 0x00000004ff0075a7 */ /* 0x0002a20008020144 */
[----:B------:R-:W-:Y:S05]  /*1df0*/  @!P0 BRA `(.L_x_28) ;  /* 0x0000000000048947 */ /* 0x000fea0003800000 */
[----:B------:R-:W-:Y:S01]  /*1e00*/  BPT.TRAP 0x1 ;  /* 0x000000040000795c */ /* 0x000fe20000300000 */
.L_x_28:
[----:B--2---:R-:W-:Y:S05]  /*1e10*/  @P1 BRA `(.L_x_29) ;  /* 0x0000000000081947 */ /* 0x004fea0003800000 */
[----:B------:R-:W2:Y:S02]  /*1e20*/  SYNCS.PHASECHK.TRANS64.TRYWAIT P1, [UR4], R4 ;  /* 0x00000004ff0075a7 */ /* 0x000ea40008020144 */
[----:B--2---:R-:W-:Y:S05]  /*1e30*/  @!P1 BRA `(.L_x_30) ;  /* 0x0000004c00389947 */ /* 0x004fea0003800000 */
.L_x_29:
[----:B------:R-:W-:Y:S01]  /*1e40*/  ULEA UR4, UR8, UR45, 0x8 ;  /* 0x0000002d08047291 */ /* 0x000fe2000f8e403f */
[----:B------:R-:W-:Y:S01]  /*1e50*/  WARPGROUP.ARRIVE ;  /* 0x00000000000079c5 */ /* 0x000fe20000000000 */
[----:B------:R-:W-:Y:S01]  /*1e60*/  ULEA UR6, UR8, UR44, 0x8 ;  /* 0x0000002c08067291 */ /* 0x000fe2000f8e403f */
[----:B------:R-:W-:Y:S01]  /*1e70*/  UMOV UR5, 0x80000020 ;  /* 0x8000002000057882 */ /* 0x000fe20000000000 */
[----:B------:R-:W-:-:S07]  /*1e80*/  UMOV UR7, 0x80000020 ;  /* 0x8000002000077882 */ /* 0x000fce0000000000 */
[----:B------:R-:W-:Y:S01]  /*1e90*/  HGMMA.64x64x16.F32.BF16 R24, gdesc[UR4], R24, gsb0 ;  /* 0x00e00000041879f0 */ /* 0x000fe20008001818 */
        /* <DEDUP_REMOVED lines=9> */
[----:B------:R-:W-:Y:S01]  /*1f30*/  BPT.TRAP 0x1 ;  /* 0x000000040000795c */ /* 0x000fe20000300000 */
.L_x_31:
[----:B------:R-:W-:-:S13]  /*1f40*/  ISETP.NE.AND P1, PT, R67, RZ, PT ;  /* 0x000000ff4300720c */ /* 0x000fda0003f25270 */
[----:B-12---:R-:W-:-:S05]  /*1f50*/  @P1 LEA R4, R3, UR41, 0x3 ;  /* 0x0000002903041c11 */ /* 0x006fca000f8e18ff */
[----:B------:R-:W-:-:S05]  /*1f60*/  @P1 VIADD R5, R4, 0xe0 ;  /* 0x000000e004051836 */ /* 0x000fca0000000000 */
[----:B------:R-:W-:-:S04]  /*1f70*/  @P1 PRMT R5, R56, 0x654, R5 ;  /* 0x0000065438051816 */ /* 0x000fc80000000005 */
[----:B------:R1:W-:Y:S01]  /*1f80*/  @P1 SYNCS.ARRIVE.TRANS64.RED.A1T0 RZ, [R5+URZ], RZ ;  /* 0x000000ff05ff19a7 */ /* 0x0003e2000810043f */
[----:B------:R-:W-:-:S13]  /*1f90*/  ISETP.GT.U32.AND P1, PT, R16, 0x1, PT ;  /* 0x000000011000780c */ /* 0x000fda0003f24070 */
[----:B-1----:R-:W-:Y:S05]  /*1fa0*/  @P1 BRA `(.L_x_32) ;  /* 0x0000000000041947 */ /* 0x002fea0003800000 */
[----:B------:R-:W-:Y:S01]  /*1fb0*/  BPT.TRAP 0x1 ;  /* 0x000000040000795c */ /* 0x000fe20000300000 */
.L_x_32:
[----:B------:R-:W-:Y:S01]  /*1fc0*/  UIADD3 UR8, UR8, 0x1, URZ ;  /* 0x0000000108087890 */ /* 0x000fe2000fffe03f */
[C---:B------:R-:W-:Y:S01]  /*1fd0*/  ISETP.GT.AND P2, PT, R0.reuse, 0x1, PT ;  /* 0x000000010000780c */ /* 0x040fe20003f44270 */
[----:B------:R-:W-:Y:S02]  /*1fe0*/  VIADD R3, R3, 0x1 ;  /* 0x0000000103037836 */ /* 0x000fe40000000000 */
[----:B------:R-:W-:Y:S01]  /*1ff0*/  UISETP.NE.AND UP0, UPT, UR8, 0x1c, UPT ;  /* 0x0000001c0800788c */ /* 0x000fe2000bf05270 */
[----:B------:R-:W-:Y:S02]  /*2000*/  VIADD R0, R0, 0xffffffff ;  /* 0xffffffff00007836 */ /* 0x000fe40000000000 */
[C---:B------:R-:W-:Y:S01]  /*2010*/  ISETP.NE.AND P1, PT, R3.reuse, 0x1c, PT ;  /* 0x0000001c0300780c */ /* 0x040fe20003f25270 */
[----:B------:R-:W-:Y:S02]  /*2020*/  USEL UR4, URZ, 0x1, UP0 ;  /* 0x000000013f047887 */ /* 0x000fe40008000000 */
[----:B------:R-:W-:Y:S01]  /*2030*/  USEL UR8, UR8, URZ, UP0 ;  /* 0x0000003f08087287 */ /* 0x000fe20008000000 */
[----:B------:R-:W-:-:S03]  /*2040*/  SEL R3, R3, RZ, P1 ;  /* 0x000000ff03037207 */ /* 0x000fc60000800000 */
[----:B------:R-:W-:Y:S01]  /*2050*/  LOP3.LUT R6, R6, UR4, RZ, 0x3c, !PT ;  /* 0x0000000406067c12 */ /* 0x000fe2000f8e3cff */
[----:B------:R-:W-:Y:S07]  /*2060*/  @P2 BRA `(.L_x_33) ;  /* 0xfffffffc004c2947 */ /* 0x000fee000383ffff */
.L_x_26:
[----:B------:R-:W1:Y:S01]  /*2070*/  LDC R0, c[0x0][0x28c] ;  /* 0x0000a300ff007b82 */ /* 0x000e620000000800 */
[----:B------:R2:W-:Y:S01]  /*2080*/  SYNCS.ARRIVE.TRANS64.A1T0 RZ, [R63+UR47], RZ ;  /* 0x000000ff3fff79a7 */ /* 0x0005e2000810002f */
[----:B-1----:R-:W-:-:S13]  /*2090*/  ISETP.GE.AND P1, PT, R0, 0x1, PT ;  /* 0x000000010000780c */ /* 0x002fda0003f26270 */
[----:B--2---:R-:W-:Y:S05]  /*20a0*/  @!P1 BRA `(.L_x_34) ;  /* 0x0000000000449947 */ /* 0x004fea0003800000 */
[----:B------:R-:W-:Y:S05]  /*20b0*/  @!P0 BRA `(.L_x_35) ;  /* 0x0000000000048947 */ /* 0x000fea0003800000 */
[----:B------:R-:W-:Y:S01]  /*20c0*/  BPT.TRAP 0x1 ;  /* 0x000000040000795c */ /* 0x000fe20000300000 */
.L_x_35:
[----:B------:R-:W-:-:S13]  /*20d0*/  ISETP.NE.AND P0, PT, R67, RZ, PT ;  /* 0x000000ff4300720c */ /* 0x000fda0003f05270 */
[----:B------:R-:W-:-:S05]  /*20e0*/  VOTEU.ANY UP0, P0 ;  /* 0x00000000003f7886 */ /* 0x000fca0000000100 */
[----:B------:R-:W-:-:S06]  /*20f0*/  @UP0 UIADD3 UR4, UR43, UR39, URZ ;  /* 0x000000272b040290 */ /* 0x000fcc000fffe03f */
[----:B------:R-:W-:Y:S02]  /*2100*/  IMAD.U32 R4, RZ, RZ, UR4 ;  /* 0x00000004ff047e24 */ /* 0x000fe4000f8e00ff */
[----:B------:R-:W-:-:S03]  /*2110*/  IMAD.U32 R3, RZ, RZ, UR4 ;  /* 0x00000004ff037e24 */ /* 0x000fc6000f8e00ff */
[----:B------:R-:W-:-:S05]  /*2120*/  @P0 SHF.R.U32.HI R4, RZ, 0x2, R4 ;  /* 0x00000002ff040819 */ /* 0x000fca0000011604 */
[----:B------:R-:W-:-:S04]  /*2130*/  @P0 IMAD.WIDE.U32 R4, R4, 0x24924925, RZ ;  /* 0x2492492504040825 */ /* 0x000fc800078e00ff */
[----:B------:R-:W-:-:S05]  /*2140*/  @P0 IMAD R4, R5, -0x1c, R3 ;  /* 0xffffffe405040824 */ /* 0x000fca00078e0203 */
[----:B------:R-:W-:-:S05]  /*2150*/  @P0 LEA R4, R4, UR41, 0x3 ;  /* 0x0000002904040c11 */ /* 0x000fca000f8e18ff */
[----:B------:R-:W-:-:S05]  /*2160*/  @P0 VIADD R3, R4, 0xe0 ;  /* 0x000000e004030836 */ /* 0x000fca0000000000 */
[----:B------:R-:W-:-:S04]  /*2170*/  @P0 PRMT R3, R56, 0x654, R3 ;  /* 0x0000065438030816 */ /* 0x000fc80000000003 */
[----:B------:R1:W-:Y:S01]  /*2180*/  @P0 SYNCS.ARRIVE.TRANS64.RED.A1T0 RZ, [R3+URZ], RZ ;  /* 0x000000ff03ff09a7 */ /* 0x0003e2000810043f */
[----:B------:R-:W-:-:S13]  /*2190*/  ISETP.GT.U32.AND P0, PT, R16, 0x1, PT ;  /* 0x000000011000780c */ /* 0x000fda0003f04070 */
[----:B-1----:R-:W-:Y:S05]  /*21a0*/  @P0 BRA `(.L_x_34) ;  /* 0x0000000000040947 */ /* 0x002fea0003800000 */
[----:B------:R-:W-:Y:S01]  /*21b0*/  BPT.TRAP 0x1 ;  /* 0x000000040000795c */ /* 0x000fe20000300000 */
.L_x_34:
[----:B------:R-:W-:Y:S01]  /*21c0*/  SHF.L.U32 R3, R73, 0x1f, RZ ;  /* 0x0000001f49037819 */ /* 0x000fe200000006ff */
[----:B------:R-:W-:Y:S01]  /*21d0*/  UIADD3 UR39, UR46, UR39, URZ ;  /* 0x000000272e277290 */ /* 0x000fe2000fffe03f */
[----:B------:R-:W1:Y:S01]  /*21e0*/  LDC R0, c[0x0][0x288] ;  /* 0x0000a200ff007b82 */ /* 0x000e620000000800 */
[----:B------:R-:W-:Y:S01]  /*21f0*/  UISETP.GE.U32.AND UP1, UPT, UR46, 0x1c, UPT ;  /* 0x0000001c2e00788c */ /* 0x000fe2000bf26070 */
[----:B------:R-:W-:Y:S01]  /*2200*/  IMAD.SHL.U32 R8, R59, 0x2, RZ ;  /* 0x000000023b087824 */ /* 0x000fe200078e00ff */
[----:B------:R-:W-:Y:S02]  /*2210*/  UISETP.GT.U32.AND UP0, UPT, UR39, 0x1b, UPT ;  /* 0x0000001b2700788c */ /* 0x000fe4000bf04070 */
[----:B------:R-:W-:Y:S02]  /*2220*/  USHF.R.U32.HI UR4, URZ, 0x2, UR39 ;  /* 0x000000023f047899 */ /* 0x000fe40008011627 */
[----:B------:R-:W-:Y:S01]  /*2230*/  UISETP.LT.U32.AND UP0, UPT, UR46, 0x1c, UP0 ;  /* 0x0000001c2e00788c */ /* 0x000fe20008701070 */
[----:B------:R-:W2:Y:S01]  /*2240*/  SYNCS.PHASECHK.TRANS64.TRYWAIT P0, [R62+UR42+0x10], R3 ;  /* 0x000010033e0075a7 */ /* 0x000ea2000800016a */
[----:B------:R-:W-:Y:S01]  /*2250*/  UIMAD.WIDE.U32 UR4, UR4, 0x24924925, URZ ;  /* 0x24924925040478a5 */ /* 0x000fe2000f8e003f */
[----:B------:R-:W-:Y:S01]  /*2260*/  SHF.R.S32.HI R9, RZ, 0x1f, R8 ;  /* 0x0000001fff097819 */ /* 0x000fe20000011408 */
[----:B------:R-:W-:-:S02]  /*2270*/  USEL UR6, URZ, 0x1, !UP0 ;  /* 0x000000013f067887 */ /* 0x000fc4000c000000 */
[----:B------:R-:W-:Y:S02]  /*2280*/  UIMAD UR39, UR5, -0x1c, UR39 ;  /* 0xffffffe4052778a4 */ /* 0x000fe4000f8e0227 */
[----:B------:R-:W-:-:S04]  /*2290*/  ULOP3.LUT UR38, UR38, UR6, URZ, 0x3c, !UPT ;  /* 0x0000000626267292 */ /* 0x000fc8000f8e3c3f */
[----:B------:R-:W-:Y:S01]  /*22a0*/  @UP1 ULOP3.LUT UR38, UR38, 0x1, UR5, 0x78, !UPT ;  /* 0x0000000126261892 */ /* 0x000fe2000f8e7805 */
[----:B-12---:R-:W-:Y:S11]  /*22b0*/  @!P0 BRA `(.L_x_36) ;  /* 0x0000004800308947 */ /* 0x006ff60003800000 */
.L_x_150:
[----:B------:R-:W-:Y:S01]  /*22c0*/  IMAD.SHL.U32 R7, R19, 0x40, RZ ;  /* 0x0000004013077824 */ /* 0x000fe200078e00ff */
[----:B------:R-:W-:Y:S01]  /*22d0*/  ULDC UR6, c[0x0][0x284] ;  /* 0x0000a10000067ab9 */ /* 0x000fe20000000800 */
[----:B------:R-:W-:Y:S01]  /*22e0*/  IMAD.SHL.U32 R14, R22, 0x40, RZ ;  /* 0x00000040160e7824 */ /* 0x000fe200078e00ff */
[----:B------:R-:W-:Y:S01]  /*22f0*/  SHF.R.S32.HI R11, RZ, 0x1f, R2 ;  /* 0x0000001fff0b7819 */ /* 0x000fe20000011402 */
[----:B------:R-:W-:Y:S01]  /*2300*/  ULDC.64 UR4, c[0x0][0x5d0] ;  /* 0x0001740000047ab9 */ /* 0x000fe20000000a00 */
[----:B------:R-:W-:Y:S01]  /*2310*/  ISETP.GE.AND P0, PT, R7, UR6, PT ;  /* 0x0000000607007c0c */ /* 0x000fe2000bf06270 */
[----:B------:R-:W-:Y:S01]  /*2320*/  IMAD.WIDE.U32 R4, R2, UR4, R8 ;  /* 0x0000000402047c25 */ /* 0x000fe2000f8e0008 */
[----:B------:R-:W-:Y:S02]  /*2330*/  SHF.R.S32.HI R15, RZ, 0x1f, R14 ;  /* 0x0000001fff0f7819 */ /* 0x000fe4000001140e */
[C---:B------:R-:W-:Y:S01]  /*2340*/  ISETP.GE.OR P0, PT, R14.reuse, R0, P0 ;  /* 0x000000000e00720c */ /* 0x040fe20000706670 */
[----:B-1----:R-:W-:Y:S01]  /*2350*/  IMAD R3, R11, UR4, RZ ;  /* 0x000000040b037c24 */ /* 0x002fe2000f8e02ff */
[----:B------:R-:W-:-:S03]  /*2360*/  IADD3 R4, P1, R14, R4, RZ ;  /* 0x000000040e047210 */ /* 0x000fc60007f3e0ff */
[----:B------:R-:W-:-:S05]  /*2370*/  IMAD R3, R2, UR5, R3 ;  /* 0x0000000502037c24 */ /* 0x000fca000f8e0203 */
[----:B------:R-:W-:-:S03]  /*2380*/  IADD3.X R5, R15, R5, R3, P1, !PT ;  /* 0x000000050f057210 */ /* 0x000fc60000ffe403 */
[----:B------:R-:W-:Y:S05]  /*2390*/  @P0 BRA `(.L_x_37) ;  /* 0x0000002000940947 */ /* 0x000fea0003800000 */
[----:B------:R-:W1:Y:S01]  /*23a0*/  LDC.64 R76, c[0x0][0x5c8] ;  /* 0x00017200ff4c7b82 */ /* 0x000e620000000a00 */
[----:B-----5:R-:W-:Y:S01]  /*23b0*/  FSETP.NEU.AND P1, PT, R58, RZ, PT ;  /* 0x000000ff3a00720b */ /* 0x020fe20003f2d000 */
[----:B------:R-:W-:Y:S01]  /*23c0*/  IMAD R3, R59, -0x2, R0 ;  /* 0xfffffffe3b037824 */ /* 0x000fe200078e0200 */
[----:B------:R-:W-:Y:S01]  /*23d0*/  BSSY B0, `(.L_x_37) ;  /* 0x0000221000007945 */ /* 0x000fe20003800000 */
[----:B------:R-:W-:-:S04]  /*23e0*/  IMAD.WIDE R68, R19, 0x40, R60 ;  /* 0x0000004013447825 */ /* 0x000fc800078e023c */
[----:B------:R-:W-:Y:S02]  /*23f0*/  IMAD.IADD R3, R3, 0x1, -R14 ;  /* 0x0000000103037824 */ /* 0x000fe400078e0a0e */
[----:B------:R-:W-:-:S03]  /*2400*/  IMAD.IADD R0, R66, 0x1, -R7 ;  /* 0x0000000142007824 */ /* 0x000fc600078e0a07 */
[----:B------:R-:W-:-:S04]  /*2410*/  ISETP.GT.AND P0, PT, R3, RZ, PT ;  /* 0x000000ff0300720c */ /* 0x000fc80003f04270 */
[----:B------:R-:W-:Y:S01]  /*2420*/  ISETP.GT.AND P3, PT, R0, RZ, P0 ;  /* 0x000000ff0000720c */ /* 0x000fe20000764270 */
[-C--:B-1----:R-:W-:Y:S02]  /*2430*/  IMAD R6, R69, R76.reuse, RZ ;  /* 0x0000004c45067224 */ /* 0x082fe400078e02ff */
[----:B------:R-:W-:-:S04]  /*2440*/  IMAD.WIDE.U32 R70, R68, R76, R4 ;  /* 0x0000004c44467225 */ /* 0x000fc800078e0004 */
[----:B------:R-:W-:-:S04]  /*2450*/  IMAD R5, R68, R77, R6 ;  /* 0x0000004d44057224 */ /* 0x000fc800078e0206 */
[----:B------:R-:W-:Y:S01]  /*2460*/  IMAD.IADD R83, R71, 0x1, R5 ;  /* 0x0000000147537824 */ /* 0x000fe200078e0205 */
[----:B------:R-:W-:Y:S06]  /*2470*/  @!P1 BRA `(.L_x_38) ;  /* 0x0000001400e09947 */ /* 0x000fec0003800000 */
[----:B------:R-:W1:Y:S01]  /*2480*/  LDC.64 R74, c[0x0][0x5b8] ;  /* 0x00016e00ff4a7b82 */ /* 0x000e620000000a00 */
[----:B------:R-:W-:-:S07]  /*2490*/  ULDC.64 UR4, c[0x0][0x5c0] ;  /* 0x0001700000047ab9 */ /* 0x000fce0000000a00 */
[----:B------:R-:W2:Y:S08]  /*24a0*/  LDC.64 R78, c[0x0][0x5b0] ;  /* 0x00016c00ff4e7b82 */ /* 0x000eb00000000a00 */
[----:B------:R-:W0:Y:S01]  /*24b0*/  LDC.64 R80, c[0x0][0x5a8] ;  /* 0x00016a00ff507b82 */ /* 0x000e220000000a00 */
[-C--:B-1----:R-:W-:Y:S02]  /*24c0*/  IMAD R6, R11, R74.reuse, RZ ;  /* 0x0000004a0b067224 */ /* 0x082fe400078e02ff */
[----:B------:R-:W-:-:S04]  /*24d0*/  IMAD.WIDE.U32 R4, R2, R74, R8 ;  /* 0x0000004a02047225 */ /* 0x000fc800078e0008 */
[----:B------:R-:W-:Y:S01]  /*24e0*/  IMAD R71, R2, R75, R6 ;  /* 0x0000004b02477224 */ /* 0x000fe200078e0206 */
[----:B------:R-:W-:Y:S01]  /*24f0*/  IADD3 R10, P1, R14, R4, RZ ;  /* 0x000000040e0a7210 */ /* 0x000fe20007f3e0ff */
[----:B--2---:R-:W-:-:S03]  /*2500*/  IMAD R4, R69, R78, RZ ;  /* 0x0000004e45047224 */ /* 0x004fc600078e02ff */
[----:B------:R-:W-:Y:S01]  /*2510*/  IADD3.X R11, R15, R5, R71, P1, !PT ;  /* 0x000000050f0b7210 */ /* 0x000fe20000ffe447 */
[C---:B------:R-:W-:Y:S02]  /*2520*/  IMAD R75, R68.reuse, R79, R4 ;  /* 0x0000004f444b7224 */ /* 0x040fe400078e0204 */
[----:B------:R-:W-:-:S04]  /*2530*/  IMAD.WIDE.U32 R4, R68, R78, R10 ;  /* 0x0000004e44047225 */ /* 0x000fc800078e000a */
[----:B------:R-:W-:Y:S01]  /*2540*/  IMAD.IADD R5, R5, 0x1, R75 ;  /* 0x0000000105057824 */ /* 0x000fe200078e024b */
[----:B0-----:R-:W-:-:S04]  /*2550*/  LEA R12, P1, R4, R80, 0x1 ;  /* 0x00000050040c7211 */ /* 0x001fc800078208ff */
[----:B------:R-:W-:-:S05]  /*2560*/  LEA.HI.X R13, R4, R81, R5, 0x1, P1 ;  /* 0x00000051040d7211 */ /* 0x000fca00008f0c05 */
[----:B------:R0:W2:Y:S01]  /*2570*/  @P3 LDG.E.LTC128B.U16 R19, desc[UR36][R12.64] ;  /* 0x000000240c133981 */ /* 0x0000a2000c1e1520 */
[----:B------:R-:W-:Y:S01]  /*2580*/  IMAD.WIDE.U32 R4, R68, R78, R14 ;  /* 0x0000004e44047225 */ /* 0x000fe200078e000e */
[----:B------:R-:W-:Y:S02]  /*2590*/  BSSY B1, `(.L_x_39) ;  /* 0x0000014000017945 */ /* 0x000fe40003800000 */
[----:B------:R-:W-:-:S04]  /*25a0*/  IADD3 R20, P1, R8, R4, RZ ;  /* 0x0000000408147210 */ /* 0x000fc80007f3e0ff */
[----:B------:R-:W-:Y:S01]  /*25b0*/  IADD3.X R21, R9, R75, R5, P1, !PT ;  /* 0x0000004b09157210 */ /* 0x000fe20000ffe405 */
[----:B0-----:R-:W-:Y:S01]  /*25c0*/  IMAD.SHL.U32 R12, R78, 0x8, RZ ;  /* 0x000000084e0c7824 */ /* 0x001fe200078e00ff */
[----:B------:R-:W-:Y:S02]  /*25d0*/  LEA R6, P1, R70, UR4, 0x1 ;  /* 0x0000000446067c11 */ /* 0x000fe4000f8208ff */
[----:B------:R-:W-:Y:S01]  /*25e0*/  SHF.L.U64.HI R13, R78, 0x3, R79 ;  /* 0x000000034e0d7819 */ /* 0x000fe2000001024f */
[----:B------:R-:W-:-:S04]  /*25f0*/  IMAD.WIDE.U32 R20, R2, R74, R20 ;  /* 0x0000004a02147225 */ /* 0x000fc800078e0014 */
[----:B------:R-:W-:Y:S01]  /*2600*/  IMAD.IADD R5, R71, 0x1, R21 ;  /* 0x0000000147057824 */ /* 0x000fe200078e0215 */
[----:B------:R-:W-:-:S04]  /*2610*/  LEA R4, P4, R20, R80, 0x1 ;  /* 0x0000005014047211 */ /* 0x000fc800078808ff */
[----:B------:R-:W-:Y:S01]  /*2620*/  LEA.HI.X R5, R20, R81, R5, 0x1, P4 ;  /* 0x0000005114057211 */ /* 0x000fe200020f0c05 */
[----:B--2---:R-:W-:-:S04]  /*2630*/  IMAD.U32 R7, R19, 0x10000, RZ ;  /* 0x0001000013077824 */ /* 0x004fc800078e00ff */
[----:B------:R-:W-:-:S04]  /*2640*/  FMUL R7, R7, R58 ;  /* 0x0000003a07077220 */ /* 0x000fc80000400000 */
[----:B------:R-:W-:Y:S01]  /*2650*/  FFMA R24, R24, R57, R7 ;  /* 0x0000003918187223 */ /* 0x000fe20000000007 */
[----:B------:R-:W-:Y:S02]  /*2660*/  LEA.HI.X R7, R70, UR5, R83, 0x1, P1 ;  /* 0x0000000546077c11 */ /* 0x000fe400088f0c53 */
[----:B------:R-:W-:Y:S02]  /*2670*/  ISETP.GT.AND P1, PT, R3, 0x1, PT ;  /* 0x000000010300780c */ /* 0x000fe40003f24270 */
[----:B------:R-:W-:Y:S02]  /*2680*/  F2FP.BF16.F32.PACK_AB R24, RZ, R24 ;  /* 0x00000018ff18723e */ /* 0x000fe400000010ff */
[----:B------:R-:W-:-:S03]  /*2690*/  ISETP.GT.AND P2, PT, R0, RZ, P1 ;  /* 0x000000ff0000720c */ /* 0x000fc60000f44270 */
[----:B------:R0:W-:Y:S10]  /*26a0*/  @P3 STG.E.U16 desc[UR36][R6.64], R24 ;  /* 0x0000001806003986 */ /* 0x0001f4000c101524 */
[----:B------:R-:W-:Y:S05]  /*26b0*/  @!P2 BRA `(.L_x_40) ;  /* 0x000000000004a947 */ /* 0x000fea0003800000 */
[----:B------:R1:W5:Y:S02]  /*26c0*/  LDG.E.LTC128B.U16 R19, desc[UR36][R4.64+0x2] ;  /* 0x0000022404137981 */ /* 0x000364000c1e1520 */
.L_x_40:
[----:B------:R-:W-:Y:S05]  /*26d0*/  BSYNC B1 ;  /* 0x0000000000017941 */ /* 0x000fea0003800000 */
.L_x_39:
[----:B------:R-:W-:Y:S01]  /*26e0*/  IMAD.WIDE.U32 R68, R68, R78, R12 ;  /* 0x0000004e44447225 */ /* 0x000fe200078e000c */
[----:B------:R-:W-:-:S03]  /*26f0*/  ISETP.GT.AND P0, PT, R0, 0x8, P0 ;  /* 0x000000080000780c */ /* 0x000fc60000704270 */
[----:B-----5:R-:W-:Y:S01]  /*2700*/  IMAD.U32 R21, R19, 0x10000, RZ ;  /* 0x0001000013157824 */ /* 0x020fe200078e00ff */
[----:B------:R-:W-:Y:S01]  /*2710*/  IADD3 R10, P3, R10, R68, RZ ;  /* 0x000000440a0a7210 */ /* 0x000fe20007f7e0ff */
[----:B------:R-:W-:Y:S02]  /*2720*/  IMAD.IADD R75, R75, 0x1, R69 ;  /* 0x000000014b4b7824 */ /* 0x000fe400078e0245 */
[----:B------:R-:W-:Y:S02]  /*2730*/  FMUL R12, R21, R58 ;  /* 0x0000003a150c7220 */ /* 0x000fe40000400000 */
[----:B------:R-:W-:Y:S02]  /*2740*/  IMAD.X R11, R75, 0x1, R11, P3 ;  /* 0x000000014b0b7824 */ /* 0x000fe400018e060b */
[----:B------:R-:W-:Y:S01]  /*2750*/  FFMA R25, R25, R57, R12 ;  /* 0x0000003919197223 */ /* 0x000fe2000000000c */
[----:B------:R-:W-:-:S04]  /*2760*/  LEA R12, P3, R10, R80, 0x1 ;  /* 0x000000500a0c7211 */ /* 0x000fc800078608ff */
[----:B------:R-:W-:Y:S02]  /*2770*/  F2FP.BF16.F32.PACK_AB R25, RZ, R25 ;  /* 0x00000019ff19723e */ /* 0x000fe400000010ff */
[----:B------:R-:W-:-:S03]  /*2780*/  LEA.HI.X R13, R10, R81, R11, 0x1, P3 ;  /* 0x000000510a0d7211 */ /* 0x000fc600018f0c0b */
[----:B------:R2:W-:Y:S04]  /*2790*/  @P2 STG.E.U16 desc[UR36][R6.64+0x2], R25 ;  /* 0x0000021906002986 */ /* 0x0005e8000c101524 */
[----:B------:R-:W3:Y:S01]  /*27a0*/  @P0 LDG.E.LTC128B.U16 R19, desc[UR36][R12.64] ;  /* 0x000000240c130981 */ /* 0x000ee2000c1e1520 */
[----:B------:R-:W-:Y:S01]  /*27b0*/  IADD3 R14, P2, P3, R8, R68, R14 ;  /* 0x00000044080e7210 */ /* 0x000fe20007b5e00e */
[----:B------:R-:W-:Y:S01]  /*27c0*/  BSSY B1, `(.L_x_41) ;  /* 0x0000011000017945 */ /* 0x000fe20003800000 */
[----:B------:R-:W-:Y:S02]  /*27d0*/  ISETP.GT.AND P1, PT, R0, 0x8, P1 ;  /* 0x000000080000780c */ /* 0x000fe40000f24270 */
[----:B------:R-:W-:Y:S02]  /*27e0*/  IADD3.X R15, R9, R75, R15, P2, P3 ;  /* 0x0000004b090f7210 */ /* 0x000fe400017e640f */
[----:B------:R-:W-:-:S02]  /*27f0*/  SHF.L.U64.HI R9, R76, 0x4, R77 ;  /* 0x000000044c097819 */ /* 0x000fc4000001024d */
[----:B------:R-:W-:Y:S01]  /*2800*/  LEA R10, P2, R76, R6, 0x4 ;  /* 0x000000064c0a7211 */ /* 0x000fe200078420ff */
[----:B------:R-:W-:-:S04]  /*2810*/  IMAD.WIDE.U32 R14, R2, R74, R14 ;  /* 0x0000004a020e7225 */ /* 0x000fc800078e000e */
[----:B------:R-:W-:Y:S01]  /*2820*/  IMAD.IADD R2, R71, 0x1, R15 ;  /* 0x0000000147027824 */ /* 0x000fe200078e020f */
[----:B------:R-:W-:Y:S01]  /*2830*/  LEA R8, P3, R14, R80, 0x1 ;  /* 0x000000500e087211 */ /* 0x000fe200078608ff */
[----:B---3--:R-:W-:-:S04]  /*2840*/  IMAD.U32 R11, R19, 0x10000, RZ ;  /* 0x00010000130b7824 */ /* 0x008fc800078e00ff */
[----:B------:R-:W-:-:S04]  /*2850*/  FMUL R11, R11, R58 ;  /* 0x0000003a0b0b7220 */ /* 0x000fc80000400000 */
[----:B------:R-:W-:-:S05]  /*2860*/  FFMA R11, R26, R57, R11 ;  /* 0x000000391a0b7223 */ /* 0x000fca000000000b */
[----:B------:R-:W-:Y:S01]  /*2870*/  F2FP.BF16.F32.PACK_AB R12, RZ, R11 ;  /* 0x0000000bff0c723e */ /* 0x000fe200000010ff */
[----:B------:R-:W-:Y:S01]  /*2880*/  IMAD.X R11, R9, 0x1, R7, P2 ;  /* 0x00000001090b7824 */ /* 0x000fe200010e0607 */
[----:B------:R-:W-:-:S04]  /*2890*/  LEA.HI.X R9, R14, R81, R2, 0x1, P3 ;  /* 0x000000510e097211 */ /* 0x000fc800018f0c02 */
[----:B------:R2:W-:Y:S01]  /*28a0*/  @P0 STG.E.U16 desc[UR36][R10.64], R12 ;  /* 0x0000000c0a000986 */ /* 0x0005e2000c101524 */
[----:B------:R-:W-:Y:S05]  /*28b0*/  @!P1 BRA `(.L_x_42) ;  /* 0x0000000000049947 */ /* 0x000fea0003800000 */
[----:B------:R3:W5:Y:S02]  /*28c0*/  LDG.E.LTC128B.U16 R19, desc[UR36][R8.64+0x2] ;  /* 0x0000022408137981 */ /* 0x000764000c1e1520 */
.L_x_42:
[----:B------:R-:W-:Y:S05]  /*28d0*/  BSYNC B1 ;  /* 0x0000000000017941 */ /* 0x000fea0003800000 */
.L_x_41:
[----:B-----5:R-:W-:Y:S01]  /*28e0*/  IMAD.U32 R13, R19, 0x10000, RZ ;  /* 0x00010000130d7824 */ /* 0x020fe200078e00ff */
[----:B------:R-:W-:Y:S01]  /*28f0*/  ISETP.GT.AND P0, PT, R3, 0x8, PT ;  /* 0x000000080300780c */ /* 0x000fe20003f04270 */
[----:B------:R-:W-:Y:S02]  /*2900*/  BSSY B1, `(.L_x_43) ;  /* 0x0000008000017945 */ /* 0x000fe40003800000 */
[----:B------:R-:W-:Y:S01]  /*2910*/  FMUL R2, R13, R58 ;  /* 0x0000003a0d027220 */ /* 0x000fe20000400000 */
[----:B------:R-:W-:-:S03]  /*2920*/  ISETP.GT.AND P2, PT, R0, RZ, P0 ;  /* 0x000000ff0000720c */ /* 0x000fc60000744270 */
[----:B------:R-:W-:-:S05]  /*2930*/  FFMA R2, R27, R57, R2 ;  /* 0x000000391b027223 */ /* 0x000fca0000000002 */
[----:B------:R-:W-:-:S05]  /*2940*/  F2FP.BF16.F32.PACK_AB R2, RZ, R2 ;  /* 0x00000002ff02723e */ /* 0x000fca00000010ff */
[----:B------:R4:W-:Y:S01]  /*2950*/  @P1 STG.E.U16 desc[UR36][R10.64+0x2], R2 ;  /* 0x000002020a001986 */ /* 0x0009e2000c101524 */
[----:B------:R-:W-:Y:S05]  /*2960*/  @!P2 BRA `(.L_x_44) ;  /* 0x000000000004a947 */ /* 0x000fea0003800000 */
[----:B------:R0:W5:Y:S02]  /*2970*/  LDG.E.LTC128B.U16 R19, desc[UR36][R4.64+0x10] ;  /* 0x0000102404137981 */ /* 0x000164000c1e1520 */
.L_x_44:
[----:B------:R-:W-:Y:S05]  /*2980*/  BSYNC B1 ;  /* 0x0000000000017941 */ /* 0x000fea0003800000 */
.L_x_43:
        /* <DEDUP_REMOVED lines=10> */
.L_x_46:
[----:B------:R-:W-:Y:S05]  /*2a30*/  BSYNC B1 ;  /* 0x0000000000017941 */ /* 0x000fea0003800000 */
.L_x_45:
[----:B0----5:R-:W-:Y:S01]  /*2a40*/  IMAD.U32 R13, R19, 0x10000, RZ ;  /* 0x00010000130d7824 */ /* 0x021fe200078e00ff */
[----:B------:R-:W-:Y:S01]  /*2a50*/  ISETP.GT.AND P0, PT, R0, 0x8, P0 ;  /* 0x000000080000780c */ /* 0x000fe20000704270 */
[----:B------:R-:W-:Y:S02]  /*2a60*/  BSSY B1, `(.L_x_47) ;  /* 0x0000007000017945 */ /* 0x000fe40003800000 */
[----:B----4-:R-:W-:-:S04]  /*2a70*/  FMUL R2, R13, R58 ;  /* 0x0000003a0d027220 */ /* 0x010fc80000400000 */
[----:B------:R-:W-:-:S05]  /*2a80*/  FFMA R2, R29, R57, R2 ;  /* 0x000000391d027223 */ /* 0x000fca0000000002 */
[----:B------:R-:W-:-:S05]  /*2a90*/  F2FP.BF16.F32.PACK_AB R2, RZ, R2 ;  /* 0x00000002ff02723e */ /* 0x000fca00000010ff */
[----:B------:R0:W-:Y:S01]  /*2aa0*/  @P3 STG.E.U16 desc[UR36][R6.64+0x12], R2 ;  /* 0x0000120206003986 */ /* 0x0001e2000c101524 */
[----:B------:R-:W-:Y:S05]  /*2ab0*/  @!P0 BRA `(.L_x_48) ;  /* 0x0000000000048947 */ /* 0x000fea0003800000 */
[----:B------:R4:W5:Y:S02]  /*2ac0*/  LDG.E.LTC128B.U16 R19, desc[UR36][R8.64+0x10] ;  /* 0x0000102408137981 */ /* 0x000964000c1e1520 */
.L_x_48:
[----:B------:R-:W-:Y:S05]  /*2ad0*/  BSYNC B1 ;  /* 0x0000000000017941 */ /* 0x000fea0003800000 */
.L_x_47:
[----:B-----5:R-:W-:Y:S01]  /*2ae0*/  IMAD.U32 R13, R19, 0x10000, RZ ;  /* 0x00010000130d7824 */ /* 0x020fe200078e00ff */
[----:B------:R-:W-:Y:S01]  /*2af0*/  ISETP.GT.AND P1, PT, R0, 0x8, P1 ;  /* 0x000000080000780c */ /* 0x000fe20000f24270 */
[----:B------:R-:W-:Y:S02]  /*2b00*/  BSSY B1, `(.L_x_49) ;  /* 0x0000007000017945 */ /* 0x000fe40003800000 */
[----:B------:R-:W-:-:S04]  /*2b10*/  FMUL R13, R13, R58 ;  /* 0x0000003a0d0d7220 */ /* 0x000fc80000400000 */
[----:B------:R-:W-:-:S05]  /*2b20*/  FFMA R13, R30, R57, R13 ;  /* 0x000000391e0d7223 */ /* 0x000fca000000000d */
[----:B------:R-:W-:-:S05]  /*2b30*/  F2FP.BF16.F32.PACK_AB R13, RZ, R13 ;  /* 0x0000000dff0d723e */ /* 0x000fca00000010ff */
[----:B------:R0:W-:Y:S01]  /*2b40*/  @P0 STG.E.U16 desc[UR36][R10.64+0x10], R13 ;  /* 0x0000100d0a000986 */ /* 0x0001e2000c101524 */
[----:B------:R-:W-:Y:S05]  /*2b50*/  @!P1 BRA `(.L_x_50) ;  /* 0x0000000000049947 */ /* 0x000fea0003800000 */
[----:B------:R0:W5:Y:S02]  /*2b60*/  LDG.E.LTC128B.U16 R19, desc[UR36][R8.64+0x12] ;  /* 0x0000122408137981 */ /* 0x000164000c1e1520 */
.L_x_50:
[----:B------:R-:W-:Y:S05]  /*2b70*/  BSYNC B1 ;  /* 0x0000000000017941 */ /* 0x000fea0003800000 */
.L_x_49:
[----:B0----5:R-:W-:Y:S01]  /*2b80*/  IMAD.U32 R13, R19, 0x10000, RZ ;  /* 0x00010000130d7824 */ /* 0x021fe200078e00ff */
        /* <DEDUP_REMOVED lines=9> */
.L_x_52:
[----:B------:R-:W-:Y:S05]  /*2c20*/  BSYNC B1 ;  /* 0x0000000000017941 */ /* 0x000fea0003800000 */
.L_x_51:
        /* <DEDUP_REMOVED lines=10> */
.L_x_54:
[----:B------:R-:W-:Y:S05]  /*2cd0*/  BSYNC B1 ;  /* 0x0000000000017941 */ /* 0x000fea0003800000 */
.L_x_53:
[----:B0----5:R-:W-:Y:S01]  /*2ce0*/  IMAD.U32 R13, R19, 0x10000, RZ ;  /* 0x00010000130d7824 */ /* 0x021fe200078e00ff */
        /* <DEDUP_REMOVED lines=8> */
.L_x_56:
[----:B------:R-:W-:Y:S05]  /*2d70*/  BSYNC B1 ;  /* 0x0000000000017941 */ /* 0x000fea0003800000 */
.L_x_55:
        /* <DEDUP_REMOVED lines=9> */
.L_x_58:
[----:B------:R-:W-:Y:S05]  /*2e10*/  BSYNC B1 ;  /* 0x0000000000017941 */ /* 0x000fea0003800000 */
.L_x_57:
        /* <DEDUP_REMOVED lines=10> */
.L_x_60:
[----:B------:R-:W-:Y:S05]  /*2ec0*/  BSYNC B1 ;  /* 0x0000000000017941 */ /* 0x000fea0003800000 */
.L_x_59:
        /* <DEDUP_REMOVED lines=10> */
.L_x_62:
[----:B------:R-:W-:Y:S05]  /*2f70*/  BSYNC B1 ;  /* 0x0000000000017941 */ /* 0x000fea0003800000 */
.L_x_61:
        /* <DEDUP_REMOVED lines=9> */
.L_x_64:
[----:B------:R-:W-:Y:S05]  /*3010*/  BSYNC B1 ;  /* 0x0000000000017941 */ /* 0x000fea0003800000 */
.L_x_63:
        /* <DEDUP_REMOVED lines=9> */
.L_x_66:
[----:B------:R-:W-:Y:S05]  /*30b0*/  BSYNC B1 ;  /* 0x0000000000017941 */ /* 0x000fea0003800000 */
.L_x_65:
        /* <DEDUP_REMOVED lines=10> */
.L_x_68:
[----:B------:R-:W-:Y:S05]  /*3160*/  BSYNC B1 ;  /* 0x0000000000017941 */ /* 0x000fea0003800000 */
.L_x_67:
        /* <DEDUP_REMOVED lines=10> */
.L_x_70:
[----:B------:R-:W-:Y:S05]  /*3210*/  BSYNC B1 ;  /* 0x0000000000017941 */ /* 0x000fea0003800000 */
.L_x_69:
        /* <DEDUP_REMOVED lines=9> */
.L_x_72:
[----:B------:R-:W-:Y:S05]  /*32b0*/  BSYNC B1 ;  /* 0x0000000000017941 */ /* 0x000fea0003800000 */
.L_x_71:
        /* <DEDUP_REMOVED lines=9> */
.L_x_74:
[----:B------:R-:W-:Y:S05]  /*3350*/  BSYNC B1 ;  /* 0x0000000000017941 */ /* 0x000fea0003800000 */
.L_x_73:
        /* <DEDUP_REMOVED lines=10> */
.L_x_76:
[----:B------:R-:W-:Y:S05]  /*3400*/  BSYNC B1 ;  /* 0x0000000000017941 */ /* 0x000fea0003800000 */
.L_x_75:
        /* <DEDUP_REMOVED lines=10> */
.L_x_78:
[----:B------:R-:W-:Y:S05]  /*34b0*/  BSYNC B1 ;  /* 0x0000000000017941 */ /* 0x000fea0003800000 */
.L_x_77:
        /* <DEDUP_REMOVED lines=9> */
.L_x_80:
[----:B------:R-:W-:Y:S05]  /*3550*/  BSYNC B1 ;  /* 0x0000000000017941 */ /* 0x000fea0003800000 */
.L_x_79:
        /* <DEDUP_REMOVED lines=9> */
.L_x_82:
[----:B------:R-:W-:Y:S05]  /*35f0*/  BSYNC B1 ;  /* 0x0000000000017941 */ /* 0x000fea0003800000 */
.L_x_81:
        /* <DEDUP_REMOVED lines=10> */
.L_x_84:
[----:B------:R-:W-:Y:S05]  /*36a0*/  BSYNC B1 ;  /* 0x0000000000017941 */ /* 0x000fea0003800000 */
.L_x_83:
        /* <DEDUP_REMOVED lines=10> */
.L_x_86:
[----:B------:R-:W-:Y:S05]  /*3750*/  BSYNC B1 ;  /* 0x0000000000017941 */ /* 0x000fea0003800000 */
.L_x_85:
        /* <DEDUP_REMOVED lines=9> */
.L_x_88:
[----:B------:R-:W-:Y:S05]  /*37f0*/  BSYNC B1 ;  /* 0x0000000000017941 */ /* 0x000fea0003800000 */
.L_x_87:
        /* <DEDUP_REMOVED lines=9> */
.L_x_90:
[----:B------:R-:W-:Y:S05]  /*3890*/  BSYNC B1 ;  /* 0x0000000000017941 */ /* 0x000fea0003800000 */
.L_x_89:
        /* <DEDUP_REMOVED lines=10> */
.L_x_92:
[----:B------:R-:W-:Y:S05]  /*3940*/  BSYNC B1 ;  /* 0x0000000000017941 */ /* 0x000fea0003800000 */
.L_x_91:
[----:B-----5:R-:W-:Y:S01]  /*3950*/  IMAD.U32 R13, R19, 0x10000, RZ ;  /* 0x00010000130d7824 */ /* 0x020fe200078e00ff */
[----:B------:R-:W-:Y:S01]  /*3960*/  ISETP.GT.AND P1, PT, R3, 0x39, PT ;  /* 0x000000390300780c */ /* 0x000fe20003f24270 */
[----:B0-----:R-:W-:Y:S01]  /*3970*/  @P2 IMAD.MOV.U32 R2, RZ, RZ, R6 ;  /* 0x000000ffff022224 */ /* 0x001fe200078e0006 */
[----:B------:R-:W-:Y:S01]  /*3980*/  BSSY B1, `(.L_x_93) ;  /* 0x0000009000017945 */ /* 0x000fe20003800000 */
[----:B------:R-:W-:Y:S01]  /*3990*/  FMUL R13, R13, R58 ;  /* 0x0000003a0d0d7220 */ /* 0x000fe20000400000 */
[----:B------:R-:W-:Y:S01]  /*39a0*/  @P2 IMAD.MOV.U32 R3, RZ, RZ, R7 ;  /* 0x000000ffff032224 */ /* 0x000fe200078e0007 */
[----:B------:R-:W-:Y:S02]  /*39b0*/  ISETP.GT.AND P3, PT, R0, RZ, P1 ;  /* 0x000000ff0000720c */ /* 0x000fe40000f64270 */
[----:B------:R-:W-:-:S05]  /*39c0*/  FFMA R13, R52, R57, R13 ;  /* 0x00000039340d7223 */ /* 0x000fca000000000d */
[----:B------:R-:W-:-:S05]  /*39d0*/  F2FP.BF16.F32.PACK_AB R13, RZ, R13 ;  /* 0x0000000dff0d723e */ /* 0x000fca00000010ff */
[----:B------:R0:W-:Y:S01]  /*39e0*/  @P2 STG.E.U16 desc[UR36][R2.64+0x70], R13 ;  /* 0x0000700d02002986 */ /* 0x0001e2000c101524 */
[----:B------:R-:W-:Y:S05]  /*39f0*/  @!P3 BRA `(.L_x_94) ;  /* 0x000000000004b947 */ /* 0x000fea0003800000 */
[----:B------:R0:W5:Y:S02]  /*3a00*/  LDG.E.LTC128B.U16 R19, desc[UR36][R4.64+0x72] ;  /* 0x0000722404137981 */ /* 0x000164000c1e1520 */
.L_x_94:
[----:B------:R-:W-:Y:S05]  /*3a10*/  BSYNC B1 ;  /* 0x0000000000017941 */ /* 0x000fea0003800000 */
.L_x_93:
        /* <DEDUP_REMOVED lines=9> */
.L_x_96:
[----:B------:R-:W-:Y:S05]  /*3ab0*/  BSYNC B1 ;  /* 0x0000000000017941 */ /* 0x000fea0003800000 */
.L_x_95:
[----:B-----5:R-:W-:Y:S01]  /*3ac0*/  IMAD.U32 R3, R19, 0x10000, RZ ;  /* 0x0001000013037824 */ /* 0x020fe200078e00ff */
[----:B------:R-:W-:Y:S01]  /*3ad0*/  ISETP.GT.AND P1, PT, R0, 0x8, P1 ;  /* 0x000000080000780c */ /* 0x000fe20000f24270 */
[----:B0-----:R-:W-:Y:S01]  /*3ae0*/  @P0 IMAD.MOV.U32 R2, RZ, RZ, R10 ;  /* 0x000000ffff020224 */ /* 0x001fe200078e000a */
[----:B------:R-:W-:Y:S01]  /*3af0*/  BSSY B1, `(.L_x_97) ;  /* 0x0000009000017945 */ /* 0x000fe20003800000 */
[----:B------:R-:W-:-:S04]  /*3b00*/  FMUL R3, R3, R58 ;  /* 0x0000003a03037220 */ /* 0x000fc80000400000 */
[----:B------:R-:W-:-:S05]  /*3b10*/  FFMA R3, R54, R57, R3 ;  /* 0x0000003936037223 */ /* 0x000fca0000000003 */
[----:B------:R-:W-:-:S04]  /*3b20*/  F2FP.BF16.F32.PACK_AB R3, RZ, R3 ;  /* 0x00000003ff03723e */ /* 0x000fc800000010ff */
[----:B-1----:R-:W-:Y:S01]  /*3b30*/  PRMT R4, R3, 0x7610, R4 ;  /* 0x0000761003047816 */ /* 0x002fe20000000004 */
[----:B------:R-:W-:-:S05]  /*3b40*/  @P0 IMAD.MOV.U32 R3, RZ, RZ, R11 ;  /* 0x000000ffff030224 */ /* 0x000fca00078e000b */
[----:B------:R0:W-:Y:S01]  /*3b50*/  @P0 STG.E.U16 desc[UR36][R2.64+0x70], R4 ;  /* 0x0000700402000986 */ /* 0x0001e2000c101524 */
[----:B------:R-:W-:Y:S05]  /*3b60*/  @!P1 BRA `(.L_x_98) ;  /* 0x0000000000049947 */ /* 0x000fea0003800000 */
[----:B------:R1:W5:Y:S02]  /*3b70*/  LDG.E.LTC128B.U16 R19, desc[UR36][R8.64+0x72] ;  /* 0x0000722408137981 */ /* 0x000364000c1e1520 */
.L_x_98:
[----:B------:R-:W-:Y:S05]  /*3b80*/  BSYNC B1 ;  /* 0x0000000000017941 */ /* 0x000fea0003800000 */
.L_x_97:
[----:B------:R-:W-:Y:S05]  /*3b90*/  @!P1 BRA `(.L_x_99) ;  /* 0x0000000800909947 */ /* 0x000fea0003800000 */
[----:B-----5:R-:W-:-:S04]  /*3ba0*/  IMAD.U32 R19, R19, 0x10000, RZ ;  /* 0x0001000013137824 */ /* 0x020fc800078e00ff */
[----:B------:R-:W-:-:S04]  /*3bb0*/  FMUL R0, R19, R58 ;  /* 0x0000003a13007220 */ /* 0x000fc80000400000 */
[----:B------:R-:W-:-:S05]  /*3bc0*/  FFMA R0, R55, R57, R0 ;  /* 0x0000003937007223 */ /* 0x000fca0000000000 */
[----:B------:R-:W-:-:S05]  /*3bd0*/  F2FP.BF16.F32.PACK_AB R0, RZ, R0 ;  /* 0x00000000ff00723e */ /* 0x000fca00000010ff */
[----:B------:R0:W-:Y:S01]  /*3be0*/  STG.E.U16 desc[UR36][R10.64+0x72], R0 ;  /* 0x000072000a007986 */ /* 0x0001e2000c101524 */
[----:B------:R-:W-:Y:S05]  /*3bf0*/  BRA `(.L_x_99) ;  /* 0x0000000800787947 */ /* 0x000fea0003800000 */
.L_x_38:
[----:B------:R-:W-:Y:S01]  /*3c00*/  ISETP.GT.AND P2, PT, R3, 0x1, PT ;  /* 0x000000010300780c */ /* 0x000fe20003f44270 */
[----:B------:R-:W-:Y:S01]  /*3c10*/  ULDC.64 UR4, c[0x0][0x5c0] ;  /* 0x0001700000047ab9 */ /* 0x000fe20000000a00 */
[-C--:B------:R-:W-:Y:S01]  /*3c20*/  FMUL R24, R24, R57.reuse ;  /* 0x0000003918187220 */ /* 0x080fe20000400000 */
[-C--:B------:R-:W-:Y:S01]  /*3c30*/  FMUL R25, R25, R57.reuse ;  /* 0x0000003919197220 */ /* 0x080fe20000400000 */
[----:B------:R-:W-:Y:S01]  /*3c40*/  ISETP.GT.AND P1, PT, R0, RZ, P2 ;  /* 0x000000ff0000720c */ /* 0x000fe20001724270 */
[-C--:B------:R-:W-:Y:S01]  /*3c50*/  FMUL R26, R26, R57.reuse ;  /* 0x000000391a1a7220 */ /* 0x080fe20000400000 */
[----:B------:R-:W-:Y:S01]  /*3c60*/  LEA R4, P4, R70, UR4, 0x1 ;  /* 0x0000000446047c11 */ /* 0x000fe2000f8808ff */
[-C--:B------:R-:W-:Y:S01]  /*3c70*/  FMUL R27, R27, R57.reuse ;  /* 0x000000391b1b7220 */ /* 0x080fe20000400000 */
[----:B------:R-:W-:Y:S01]  /*3c80*/  F2FP.BF16.F32.PACK_AB R24, RZ, R24 ;  /* 0x00000018ff18723e */ /* 0x000fe200000010ff */
[-C--:B------:R-:W-:Y:S01]  /*3c90*/  FMUL R28, R28, R57.reuse ;  /* 0x000000391c1c7220 */ /* 0x080fe20000400000 */
[----:B------:R-:W-:Y:S01]  /*3ca0*/  LEA.HI.X R5, R70, UR5, R83, 0x1, P4 ;  /* 0x0000000546057c11 */ /* 0x000fe2000a0f0c53 */
[----:B------:R-:W-:Y:S01]  /*3cb0*/  FMUL R29, R29, R57 ;  /* 0x000000391d1d7220 */ /* 0x000fe20000400000 */
[----:B------:R-:W-:Y:S01]  /*3cc0*/  F2FP.BF16.F32.PACK_AB R25, RZ, R25 ;  /* 0x00000019ff19723e */ /* 0x000fe200000010ff */
[-C--:B------:R-:W-:Y:S01]  /*3cd0*/  FMUL R30, R30, R57.reuse ;  /* 0x000000391e1e7220 */ /* 0x080fe20000400000 */
[----:B------:R-:W-:Y:S01]  /*3ce0*/  ISETP.GT.AND P2, PT, R0, 0x8, P2 ;  /* 0x000000080000780c */ /* 0x000fe20001744270 */
[----:B------:R-:W-:Y:S01]  /*3cf0*/  @P3 STG.E.U16 desc[UR36][R4.64], R24 ;  /* 0x0000001804003986 */ /* 0x000fe2000c101524 */
[C---:B------:R-:W-:Y:S01]  /*3d00*/  SHF.L.U64.HI R77, R76.reuse, 0x4, R77 ;  /* 0x000000044c4d7819 */ /* 0x040fe2000001024d */
[-C--:B------:R-:W-:Y:S01]  /*3d10*/  FMUL R31, R31, R57.reuse ;  /* 0x000000391f1f7220 */ /* 0x080fe20000400000 */
[----:B------:R-:W-:Y:S01]  /*3d20*/  LEA R6, P3, R76, R4, 0x4 ;  /* 0x000000044c067211 */ /* 0x000fe200078620ff */
[----:B------:R-:W-:Y:S01]  /*3d30*/  @P1 STG.E.U16 desc[UR36][R4.64+0x2], R25 ;  /* 0x0000021904001986 */ /* 0x000fe2000c101524 */
[----:B------:R-:W-:Y:S01]  /*3d40*/  ISETP.GT.AND P1, PT, R0, 0x8, P0 ;  /* 0x000000080000780c */ /* 0x000fe20000724270 */
[----:B------:R-:W-:Y:S01]  /*3d50*/  FMUL R32, R32, R57 ;  /* 0x0000003920207220 */ /* 0x000fe20000400000 */
[----:B------:R-:W-:Y:S01]  /*3d60*/  F2FP.BF16.F32.PACK_AB R26, RZ, R26 ;  /* 0x0000001aff1a723e */ /* 0x000fe200000010ff */
[----:B------:R-:W-:Y:S01]  /*3d70*/  IMAD.X R7, R77, 0x1, R5, P3 ;  /* 0x000000014d077824 */ /* 0x000fe200018e0605 */
[----:B------:R-:W-:Y:S01]  /*3d80*/  F2FP.BF16.F32.PACK_AB R27, RZ, R27 ;  /* 0x0000001bff1b723e */ /* 0x000fe200000010ff */
[-C--:B------:R-:W-:Y:S01]  /*3d90*/  FMUL R33, R33, R57.reuse ;  /* 0x0000003921217220 */ /* 0x080fe20000400000 */
[----:B------:R-:W-:Y:S01]  /*3da0*/  ISETP.GT.AND P0, PT, R3, 0x8, PT ;  /* 0x000000080300780c */ /* 0x000fe20003f04270 */
[-C--:B------:R-:W-:Y:S01]  /*3db0*/  FMUL R34, R34, R57.reuse ;  /* 0x0000003922227220 */ /* 0x080fe20000400000 */
[----:B------:R-:W-:Y:S01]  /*3dc0*/  F2FP.BF16.F32.PACK_AB R28, RZ, R28 ;  /* 0x0000001cff1c723e */ /* 0x000fe200000010ff */
[-C--:B------:R-:W-:Y:S01]  /*3dd0*/  FMUL R35, R35, R57.reuse ;  /* 0x0000003923237220 */ /* 0x080fe20000400000 */
[----:B------:R-:W-:Y:S01]  /*3de0*/  ISETP.GT.AND P4, PT, R0, RZ, P0 ;  /* 0x000000ff0000720c */ /* 0x000fe20000784270 */
[----:B------:R-:W-:Y:S01]  /*3df0*/  FMUL R36, R36, R57 ;  /* 0x0000003924247220 */ /* 0x000fe20000400000 */
[----:B------:R-:W-:Y:S01]  /*3e00*/  F2FP.BF16.F32.PACK_AB R29, RZ, R29 ;  /* 0x0000001dff1d723e */ /* 0x000fe200000010ff */
[----:B------:R-:W-:Y:S01]  /*3e10*/  @P1 STG.E.U16 desc[UR36][R6.64], R26 ;  /* 0x0000001a06001986 */ /* 0x000fe2000c101524 */
[----:B------:R-:W-:Y:S01]  /*3e20*/  ISETP.GT.AND P1, PT, R0, 0x8, P0 ;  /* 0x000000080000780c */ /* 0x000fe20000724270 */
[-C--:B------:R-:W-:Y:S01]  /*3e30*/  FMUL R37, R37, R57.reuse ;  /* 0x0000003925257220 */ /* 0x080fe20000400000 */
[C---:B------:R-:W-:Y:S01]  /*3e40*/  ISETP.GT.AND P0, PT, R3.reuse, 0x10, PT ;  /* 0x000000100300780c */ /* 0x040fe20003f04270 */
[----:B------:R-:W-:Y:S01]  /*3e50*/  @P2 STG.E.U16 desc[UR36][R6.64+0x2], R27 ;  /* 0x0000021b06002986 */ /* 0x000fe2000c101524 */
[----:B------:R-:W-:Y:S01]  /*3e60*/  ISETP.GT.AND P2, PT, R3, 0x9, PT ;  /* 0x000000090300780c */ /* 0x000fe20003f44270 */
[-C--:B------:R-:W-:Y:S01]  /*3e70*/  FMUL R38, R38, R57.reuse ;  /* 0x0000003926267220 */ /* 0x080fe20000400000 */
[----:B------:R-:W-:Y:S01]  /*3e80*/  F2FP.BF16.F32.PACK_AB R30, RZ, R30 ;  /* 0x0000001eff1e723e */ /* 0x000fe200000010ff */
[-C--:B------:R-:W-:Y:S01]  /*3e90*/  FMUL R39, R39, R57.reuse ;  /* 0x0000003927277220 */ /* 0x080fe20000400000 */
[C---:B------:R-:W-:Y:S01]  /*3ea0*/  ISETP.GT.AND P3, PT, R0.reuse, RZ, P2 ;  /* 0x000000ff0000720c */ /* 0x040fe20001764270 */
[----:B------:R-:W-:Y:S01]  /*3eb0*/  @P4 STG.E.U16 desc[UR36][R4.64+0x10], R28 ;  /* 0x0000101c04004986 */ /* 0x000fe2000c101524 */
[----:B------:R-:W-:Y:S01]  /*3ec0*/  ISETP.GT.AND P2, PT, R0, 0x8, P2 ;  /* 0x000000080000780c */ /* 0x000fe20001744270 */
[----:B------:R-:W-:Y:S01]  /*3ed0*/  FMUL R40, R40, R57 ;  /* 0x0000003928287220 */ /* 0x000fe20000400000 */
[----:B------:R-:W-:Y:S01]  /*3ee0*/  F2FP.BF16.F32.PACK_AB R31, RZ, R31 ;  /* 0x0000001fff1f723e */ /* 0x000fe200000010ff */
[-C--:B------:R-:W-:Y:S01]  /*3ef0*/  FMUL R41, R41, R57.reuse ;  /* 0x0000003929297220 */ /* 0x080fe20000400000 */
[----:B------:R-:W-:Y:S01]  /*3f00*/  ISETP.GT.AND P4, PT, R0, RZ, P0 ;  /* 0x000000ff0000720c */ /* 0x000fe20000784270 */
[-C--:B------:R-:W-:Y:S01]  /*3f10*/  FMUL R42, R42, R57.reuse ;  /* 0x000000392a2a7220 */ /* 0x080fe20000400000 */
[----:B------:R-:W-:Y:S01]  /*3f20*/  F2FP.BF16.F32.PACK_AB R32, RZ, R32 ;  /* 0x00000020ff20723e */ /* 0x000fe200000010ff */
[----:B------:R-:W-:Y:S01]  /*3f30*/  FMUL R43, R43, R57 ;  /* 0x000000392b2b7220 */ /* 0x000fe20000400000 */
[----:B------:R-:W-:Y:S01]  /*3f40*/  F2FP.BF16.F32.PACK_AB R33, RZ, R33 ;  /* 0x00000021ff21723e */ /* 0x000fe200000010ff */
[-C--:B------:R-:W-:Y:S01]  /*3f50*/  FMUL R44, R44, R57.reuse ;  /* 0x000000392c2c7220 */ /* 0x080fe20000400000 */
[----:B------:R-:W-:Y:S01]  /*3f60*/  F2FP.BF16.F32.PACK_AB R34, RZ, R34 ;  /* 0x00000022ff22723e */ /* 0x000fe200000010ff */
[----:B------:R-:W-:Y:S01]  /*3f70*/  @P3 STG.E.U16 desc[UR36][R4.64+0x12], R29 ;  /* 0x0000121d04003986 */ /* 0x000fe2000c101524 */
[----:B------:R-:W-:Y:S01]  /*3f80*/  ISETP.GT.AND P3, PT, R3, 0x11, PT ;  /* 0x000000110300780c */ /* 0x000fe20003f64270 */
[----:B------:R-:W-:Y:S01]  /*3f90*/  FMUL R45, R45, R57 ;  /* 0x000000392d2d7220 */ /* 0x000fe20000400000 */
[----:B------:R-:W-:Y:S01]  /*3fa0*/  F2FP.BF16.F32.PACK_AB R35, RZ, R35 ;  /* 0x00000023ff23723e */ /* 0x000fe200000010ff */
[----:B------:R-:W-:Y:S01]  /*3fb0*/  @P1 STG.E.U16 desc[UR36][R6.64+0x10], R30 ;  /* 0x0000101e06001986 */ /* 0x000fe2000c101524 */
[----:B------:R-:W-:Y:S01]  /*3fc0*/  ISETP.GT.AND P1, PT, R0, 0x8, P0 ;  /* 0x000000080000780c */ /* 0x000fe20000724270 */
[-C--:B------:R-:W-:Y:S01]  /*3fd0*/  FMUL R46, R46, R57.reuse ;  /* 0x000000392e2e7220 */ /* 0x080fe20000400000 */
[----:B------:R-:W-:Y:S01]  /*3fe0*/  ISETP.GT.AND P0, PT, R3, 0x18, PT ;  /* 0x000000180300780c */ /* 0x000fe20003f04270 */
[----:B------:R-:W-:Y:S01]  /*3ff0*/  @P2 STG.E.U16 desc[UR36][R6.64+0x12], R31 ;  /* 0x0000121f06002986 */ /* 0x000fe2000c101524 */
[C---:B------:R-:W-:Y:S01]  /*4000*/  ISETP.GT.AND P2, PT, R0.reuse, RZ, P3 ;  /* 0x000000ff0000720c */ /* 0x040fe20001f44270 */
[-C--:B------:R-:W-:Y:S01]  /*4010*/  FMUL R47, R47, R57.reuse ;  /* 0x000000392f2f7220 */ /* 0x080fe20000400000 */
[C---:B------:R-:W-:Y:S01]  /*4020*/  ISETP.GT.AND P3, PT, R0.reuse, 0x8, P3 ;  /* 0x000000080000780c */ /* 0x040fe20001f64270 */
[----:B------:R-:W-:Y:S01]  /*4030*/  @P4 STG.E.U16 desc[UR36][R4.64+0x20], R32 ;  /* 0x0000202004004986 */ /* 0x000fe2000c101524 */
[----:B------:R-:W-:Y:S01]  /*4040*/  ISETP.GT.AND P4, PT, R0, RZ, P0 ;  /* 0x000000ff0000720c */ /* 0x000fe20000784270 */
[-C--:B------:R-:W-:Y:S01]  /*4050*/  FMUL R48, R48, R57.reuse ;  /* 0x0000003930307220 */ /* 0x080fe20000400000 */
[----:B------:R-:W-:Y:S01]  /*4060*/  F2FP.BF16.F32.PACK_AB R36, RZ, R36 ;  /* 0x00000024ff24723e */ /* 0x000fe200000010ff */
[----:B------:R-:W-:Y:S01]  /*4070*/  FMUL R49, R49, R57 ;  /* 0x0000003931317220 */ /* 0x000fe20000400000 */
[----:B------:R-:W-:Y:S01]  /*4080*/  F2FP.BF16.F32.PACK_AB R37, RZ, R37 ;  /* 0x00000025ff25723e */ /* 0x000fe200000010ff */
[-C--:B------:R-:W-:Y:S01]  /*4090*/  FMUL R50, R50, R57.reuse ;  /* 0x0000003932327220 */ /* 0x080fe20000400000 */
[----:B------:R-:W-:Y:S01]  /*40a0*/  F2FP.BF16.F32.PACK_AB R38, RZ, R38 ;  /* 0x00000026ff26723e */ /* 0x000fe200000010ff */
[----:B------:R-:W-:Y:S01]  /*40b0*/  FMUL R51, R51, R57 ;  /* 0x0000003933337220 */ /* 0x000fe20000400000 */
[----:B------:R-:W-:Y:S01]  /*40c0*/  F2FP.BF16.F32.PACK_AB R39, RZ, R39 ;  /* 0x00000027ff27723e */ /* 0x000fe200000010ff */
[----:B------:R-:W-:Y:S01]  /*40d0*/  @P2 STG.E.U16 desc[UR36][R4.64+0x22], R33 ;  /* 0x0000222104002986 */ /* 0x000fe2000c101524 */
[----:B------:R-:W-:Y:S01]  /*40e0*/  F2FP.BF16.F32.PACK_AB R40, RZ, R40 ;  /* 0x00000028ff28723e */ /* 0x000fe200000010ff */
        /* <DEDUP_REMOVED lines=10> */
[----:B------:R-:W-:Y:S01]  /*4190*/  @P4 STG.E.U16 desc[UR36][R4.64+0x30], R36 ;  /* 0x0000302404004986 */ /* 0x000fe2000c101524 */
[C---:B------:R-:W-:Y:S01]  /*41a0*/  ISETP.GT.AND P2, PT, R0.reuse, RZ, P3 ;  /* 0x000000ff0000720c */ /* 0x040fe20001f44270 */
[----:B------:R-:W-:Y:S01]  /*41b0*/  FMUL R55, R55, R57 ;  /* 0x0000003937377220 */ /* 0x000fe20000400000 */
[----:B------:R-:W-:-:S02]  /*41c0*/  ISETP.GT.AND P4, PT, R0, 0x8, P3 ;  /* 0x000000080000780c */ /* 0x000fc40001f84270 */
[C---:B------:R-:W-:Y:S02]  /*41d0*/  ISETP.GT.AND P3, PT, R0.reuse, RZ, P0 ;  /* 0x000000ff0000720c */ /* 0x040fe40000764270 */
[----:B------:R-:W-:Y:S02]  /*41e0*/  ISETP.GT.AND P0, PT, R0, 0x8, P0 ;  /* 0x000000080000780c */ /* 0x000fe40000704270 */
[----:B------:R-:W-:Y:S02]  /*41f0*/  F2FP.BF16.F32.PACK_AB R43, RZ, R43 ;  /* 0x0000002bff2b723e */ /* 0x000fe400000010ff */
[----:B------:R-:W-:Y:S02]  /*4200*/  F2FP.BF16.F32.PACK_AB R44, RZ, R44 ;  /* 0x0000002cff2c723e */ /* 0x000fe400000010ff */
[----:B------:R-:W-:Y:S01]  /*4210*/  F2FP.BF16.F32.PACK_AB R45, RZ, R45 ;  /* 0x0000002dff2d723e */ /* 0x000fe200000010ff */
[----:B------:R-:W-:Y:S01]  /*4220*/  @P2 STG.E.U16 desc[UR36][R4.64+0x32], R37 ;  /* 0x0000322504002986 */ /* 0x000fe2000c101524 */
[----:B------:R-:W-:-:S02]  /*4230*/  F2FP.BF16.F32.PACK_AB R46, RZ, R46 ;  /* 0x0000002eff2e723e */ /* 0x000fc400000010ff */
[----:B------:R-:W-:Y:S01]  /*4240*/  F2FP.BF16.F32.PACK_AB R47, RZ, R47 ;  /* 0x0000002fff2f723e */ /* 0x000fe200000010ff */
[----:B------:R-:W-:Y:S01]  /*4250*/  @P1 STG.E.U16 desc[UR36][R6.64+0x30], R38 ;  /* 0x0000302606001986 */ /* 0x000fe2000c101524 */
[C---:B------:R-:W-:Y:S02]  /*4260*/  ISETP.GT.AND P1, PT, R3.reuse, 0x28, PT ;  /* 0x000000280300780c */ /* 0x040fe40003f24270 */
[----:B------:R-:W-:Y:S01]  /*4270*/  F2FP.BF16.F32.PACK_AB R48, RZ, R48 ;  /* 0x00000030ff30723e */ /* 0x000fe200000010ff */
[----:B------:R-:W-:Y:S01]  /*4280*/  @P4 STG.E.U16 desc[UR36][R6.64+0x32], R39 ;  /* 0x0000322706004986 */ /* 0x000fe2000c101524 */
[----:B------:R-:W-:Y:S02]  /*4290*/  ISETP.GT.AND P4, PT, R3, 0x21, PT ;  /* 0x000000210300780c */ /* 0x000fe40003f84270 */
[----:B------:R-:W-:Y:S01]  /*42a0*/  F2FP.BF16.F32.PACK_AB R49, RZ, R49 ;  /* 0x00000031ff31723e */ /* 0x000fe200000010ff */
[----:B------:R-:W-:Y:S01]  /*42b0*/  @P3 STG.E.U16 desc[UR36][R4.64+0x40], R40 ;  /* 0x0000402804003986 */ /* 0x000fe2000c101524 */
[----:B------:R-:W-:-:S02]  /*42c0*/  ISETP.GT.AND P2, PT, R0, RZ, P4 ;  /* 0x000000ff0000720c */ /* 0x000fc40002744270 */
[C---:B------:R-:W-:Y:S02]  /*42d0*/  ISETP.GT.AND P4, PT, R0.reuse, 0x8, P4 ;  /* 0x000000080000780c */ /* 0x040fe40002784270 */
        /* <DEDUP_REMOVED lines=12> */
[C---:B------:R-:W-:Y:S02]  /*43a0*/  ISETP.GT.AND P2, PT, R0.reuse, RZ, P0 ;  /* 0x000000ff0000720c */ /* 0x040fe40000744270 */
[----:B------:R-:W-:Y:S01]  /*43b0*/  ISETP.GT.AND P0, PT, R0, 0x8, P0 ;  /* 0x000000080000780c */ /* 0x000fe20000704270 */
[----:B------:R-:W-:Y:S01]  /*43c0*/  @P3 STG.E.U16 desc[UR36][R4.64+0x50], R44 ;  /* 0x0000502c04003986 */ /* 0x000fe2000c101524 */
[----:B------:R-:W-:-:S04]  /*43d0*/  ISETP.GT.AND P3, PT, R3, 0x30, PT ;  /* 0x000000300300780c */ /* 0x000fc80003f64270 */
[C---:B------:R-:W-:Y:S02]  /*43e0*/  ISETP.GT.AND P4, PT, R0.reuse, RZ, P3 ;  /* 0x000000ff0000720c */ /* 0x040fe40001f84270 */
[----:B------:R-:W-:-:S03]  /*43f0*/  ISETP.GT.AND P3, PT, R0, 0x8, P3 ;  /* 0x000000080000780c */ /* 0x000fc60001f64270 */
[----:B------:R-:W-:Y:S01]  /*4400*/  @P2 STG.E.U16 desc[UR36][R4.64+0x52], R45 ;  /* 0x0000522d04002986 */ /* 0x000fe2000c101524 */
[----:B------:R-:W-:-:S03]  /*4410*/  ISETP.GT.AND P2, PT, R3, 0x39, PT ;  /* 0x000000390300780c */ /* 0x000fc60003f44270 */
[----:B------:R-:W-:Y:S01]  /*4420*/  @P1 STG.E.U16 desc[UR36][R6.64+0x50], R46 ;  /* 0x0000502e06001986 */ /* 0x000fe2000c101524 */
[----:B------:R-:W-:-:S03]  /*4430*/  ISETP.GT.AND P1, PT, R3, 0x38, PT ;  /* 0x000000380300780c */ /* 0x000fc60003f24270 */
[----:B------:R-:W-:Y:S01]  /*4440*/  @P0 STG.E.U16 desc[UR36][R6.64+0x52], R47 ;  /* 0x0000522f06000986 */ /* 0x000fe2000c101524 */
[----:B------:R-:W-:-:S03]  /*4450*/  ISETP.GT.AND P0, PT, R3, 0x31, PT ;  /* 0x000000310300780c */ /* 0x000fc60003f04270 */
[----:B------:R-:W-:Y:S01]  /*4460*/  @P4 STG.E.U16 desc[UR36][R4.64+0x60], R48 ;  /* 0x0000603004004986 */ /* 0x000fe2000c101524 */
[C---:B------:R-:W-:Y:S02]  /*4470*/  ISETP.GT.AND P4, PT, R0.reuse, RZ, P0 ;  /* 0x000000ff0000720c */ /* 0x040fe40000784270 */
[----:B------:R-:W-:-:S11]  /*4480*/  ISETP.GT.AND P0, PT, R0, 0x8, P0 ;  /* 0x000000080000780c */ /* 0x000fd60000704270 */
[----:B------:R-:W-:Y:S02]  /*4490*/  @P4 IMAD.MOV.U32 R2, RZ, RZ, R4 ;  /* 0x000000ffff024224 */ /* 0x000fe400078e0004 */
[----:B------:R-:W-:-:S05]  /*44a0*/  @P4 IMAD.MOV.U32 R3, RZ, RZ, R5 ;  /* 0x000000ffff034224 */ /* 0x000fca00078e0005 */
[----:B------:R1:W-:Y:S01]  /*44b0*/  @P4 STG.E.U16 desc[UR36][R2.64+0x62], R49 ;  /* 0x0000623102004986 */ /* 0x0003e2000c101524 */
[C---:B------:R-:W-:Y:S02]  /*44c0*/  ISETP.GT.AND P4, PT, R0.reuse, RZ, P2 ;  /* 0x000000ff0000720c */ /* 0x040fe40001784270 */
[----:B------:R-:W-:Y:S01]  /*44d0*/  ISETP.GT.AND P2, PT, R0, 0x8, P2 ;  /* 0x000000080000780c */ /* 0x000fe20001744270 */
[----:B-1----:R-:W-:Y:S02]  /*44e0*/  @P3 IMAD.MOV.U32 R2, RZ, RZ, R6 ;  /* 0x000000ffff023224 */ /* 0x002fe400078e0006 */
[----:B------:R-:W-:-:S05]  /*44f0*/  @P3 IMAD.MOV.U32 R3, RZ, RZ, R7 ;  /* 0x000000ffff033224 */ /* 0x000fca00078e0007 */
[----:B------:R1:W-:Y:S01]  /*4500*/  @P3 STG.E.U16 desc[UR36][R2.64+0x60], R50 ;  /* 0x0000603202003986 */ /* 0x0003e2000c101524 */
[C---:B------:R-:W-:Y:S02]  /*4510*/  ISETP.GT.AND P3, PT, R0.reuse, RZ, P1 ;  /* 0x000000ff0000720c */ /* 0x040fe40000f64270 */
[----:B------:R-:W-:Y:S01]  /*4520*/  ISETP.GT.AND P1, PT, R0, 0x8, P1 ;  /* 0x000000080000780c */ /* 0x000fe20000f24270 */
[----:B-1----:R-:W-:Y:S02]  /*4530*/  @P0 IMAD.MOV.U32 R2, RZ, RZ, R6 ;  /* 0x000000ffff020224 */ /* 0x002fe400078e0006 */
[----:B------:R-:W-:-:S05]  /*4540*/  @P0 IMAD.MOV.U32 R3, RZ, RZ, R7 ;  /* 0x000000ffff030224 */ /* 0x000fca00078e0007 */
[----:B------:R1:W-:Y:S03]  /*4550*/  @P0 STG.E.U16 desc[UR36][R2.64+0x62], R51 ;  /* 0x0000623302000986 */ /* 0x0003e6000c101524 */
[----:B-1----:R-:W-:Y:S02]  /*4560*/  @P3 IMAD.MOV.U32 R2, RZ, RZ, R4 ;  /* 0x000000ffff023224 */ /* 0x002fe400078e0004 */
[----:B------:R-:W-:-:S05]  /*4570*/  @P3 IMAD.MOV.U32 R3, RZ, RZ, R5 ;  /* 0x000000ffff033224 */ /* 0x000fca00078e0005 */
[----:B------:R1:W-:Y:S04]  /*4580*/  @P3 STG.E.U16 desc[UR36][R2.64+0x70], R52 ;  /* 0x0000703402003986 */ /* 0x0003e8000c101524 */
[----:B------:R2:W-:Y:S01]  /*4590*/  @P4 STG.E.U16 desc[UR36][R4.64+0x72], R53 ;  /* 0x0000723504004986 */ /* 0x0005e2000c101524 */
[----:B-1----:R-:W-:Y:S02]  /*45a0*/  @P1 IMAD.MOV.U32 R2, RZ, RZ, R6 ;  /* 0x000000ffff021224 */ /* 0x002fe400078e0006 */
[----:B------:R-:W-:-:S05]  /*45b0*/  @P1 IMAD.MOV.U32 R3, RZ, RZ, R7 ;  /* 0x000000ffff031224 */ /* 0x000fca00078e0007 */
[----:B------:R2:W-:Y:S04]  /*45c0*/  @P1 STG.E.U16 desc[UR36][R2.64+0x70], R54 ;  /* 0x0000703602001986 */ /* 0x0005e8000c101524 */
[----:B------:R2:W-:Y:S02]  /*45d0*/  @P2 STG.E.U16 desc[UR36][R6.64+0x72], R55 ;  /* 0x0000723706002986 */ /* 0x0005e4000c101524 */
.L_x_99:
[----:B------:R-:W-:Y:S05]  /*45e0*/  BSYNC B0 ;  /* 0x0000000000007941 */ /* 0x000fea0003800000 */
.L_x_37:
[----:B0-2---:R-:W2:Y:S01]  /*45f0*/  LDL.64 R2, [R1] ;  /* 0x0000000001027983 */ /* 0x005ea20000100a00 */
[----:B------:R-:W-:Y:S01]  /*4600*/  ULDC.64 UR4, c[0x0][0x650] ;  /* 0x0001940000047ab9 */ /* 0x000fe20000000a00 */
[----:B------:R0:W-:Y:S01]  /*4610*/  SYNCS.ARRIVE.TRANS64.A1T0 RZ, [R65+UR47], RZ ;  /* 0x000000ff41ff79a7 */ /* 0x0001e2000810002f */
[----:B------:R-:W-:Y:S01]  /*4620*/  PRMT R0, RZ, 0x7610, R0 ;  /* 0x00007610ff007816 */ /* 0x000fe20000000000 */
[----:B-----5:R-:W-:Y:S02]  /*4630*/  IMAD.MOV.U32 R19, RZ, RZ, -0x1 ;  /* 0xffffffffff137424 */ /* 0x020fe400078e00ff */
[----:B------:R-:W-:Y:S01]  /*4640*/  IMAD.MOV.U32 R22, RZ, RZ, -0x1 ;  /* 0xffffffffff167424 */ /* 0x000fe200078e00ff */
[----:B--2---:R-:W-:-:S04]  /*4650*/  LEA R18, P0, R2, R18, 0x1 ;  /* 0x0000001202127211 */ /* 0x004fc800078008ff */
[----:B------:R-:W-:Y:S01]  /*4660*/  LEA.HI.X R17, R2, R17, R23, 0x1, P0 ;  /* 0x0000001102117211 */ /* 0x000fe200000f0c17 */
[----:B------:R-:W-:Y:S01]  /*4670*/  IMAD.MOV.U32 R2, RZ, RZ, -0x1 ;  /* 0xffffffffff027424 */ /* 0x000fe200078e00ff */
[----:B------:R-:W-:-:S04]  /*4680*/  ISETP.GE.U32.AND P0, PT, R18, UR4, PT ;  /* 0x0000000412007c0c */ /* 0x000fc8000bf06070 */
[----:B------:R-:W-:-:S13]  /*4690*/  ISETP.GE.U32.AND.EX P0, PT, R17, UR5, PT, P0 ;  /* 0x0000000511007c0c */ /* 0x000fda000bf06100 */
[----:B0-----:R-:W-:Y:S05]  /*46a0*/  @P0 BRA `(.L_x_100) ;  /* 0x0000000400700947 */ /* 0x001fea0003800000 */
[----:B------:R-:W0:Y:S01]  /*46b0*/  S2R R10, SR_CTAID.X ;  /* 0x00000000000a7919 */ /* 0x000e220000002500 */
[----:B-1-34-:R-:W1:Y:S01]  /*46c0*/  LDC.64 R8, c[0x0][0x628] ;  /* 0x00018a00ff087b82 */ /* 0x01ae620000000a00 */
[----:B------:R-:W-:Y:S01]  /*46d0*/  ULDC UR4, c[0x0][0x150] ;  /* 0x0000540000047ab9 */ /* 0x000fe20000000800 */
[----:B------:R-:W-:Y:S01]  /*46e0*/  IMAD.MOV.U32 R6, RZ, RZ, R18 ;  /* 0x000000ffff067224 */ /* 0x000fe200078e0012 */
[----:B------:R-:W2:Y:S01]  /*46f0*/  S2R R20, SR_CTAID.Y ;  /* 0x0000000000147919 */ /* 0x000ea20000002600 */
[----:B------:R-:W-:-:S04]  /*4700*/  IMAD.MOV.U32 R7, RZ, RZ, R17 ;  /* 0x000000ffff077224 */ /* 0x000fc800078e0011 */
[----:B------:R-:W3:Y:S08]  /*4710*/  LDC R15, c[0x0][0x144] ;  /* 0x00005100ff0f7b82 */ /* 0x000ef00000000800 */
[----:B------:R-:W4:Y:S08]  /*4720*/  LDC R0, c[0x0][0x630] ;  /* 0x00018c00ff007b82 */ /* 0x000f300000000800 */
[----:B------:R-:W2:Y:S01]  /*4730*/  LDC.64 R12, c[0x0][0x620] ;  /* 0x00018800ff0c7b82 */ /* 0x000ea20000000a00 */
[----:B-1----:R-:W-:-:S04]  /*4740*/  ISETP.NE.U32.AND P0, PT, R8, RZ, PT ;  /* 0x000000ff0800720c */ /* 0x002fc80003f05070 */
[----:B------:R-:W-:Y:S02]  /*4750*/  ISETP.NE.AND.EX P0, PT, R9, RZ, PT, P0 ;  /* 0x000000ff0900720c */ /* 0x000fe40003f05300 */
[----:B0-----:R-:W-:-:S05]  /*4760*/  I2FP.F32.U32 R2, R10 ;  /* 0x0000000a00027245 */ /* 0x001fca0000201000 */
[----:B------:R-:W-:-:S04]  /*4770*/  FMUL R2, R2, UR4 ;  /* 0x0000000402027c20 */ /* 0x000fc80008400000 */
[----:B------:R0:W1:Y:S02]  /*4780*/  F2I.U32.TRUNC.NTZ R14, R2 ;  /* 0x00000002000e7305 */ /* 0x000064000020f000 */
[----:B---34-:R-:W-:Y:S05]  /*4790*/  @!P0 BRA `(.L_x_101) ;  /* 0x0000000000288947 */ /* 0x018fea0003800000 */
[----:B------:R-:W3:Y:S02]  /*47a0*/  LDC R3, c[0x0][0x634] ;  /* 0x00018d00ff037b82 */ /* 0x000ee40000000800 */
[----:B---3--:R-:W-:-:S05]  /*47b0*/  IADD3 R7, P0, R18, R3, RZ ;  /* 0x0000000312077210 */ /* 0x008fca0007f1e0ff */
[----:B------:R-:W-:-:S04]  /*47c0*/  IMAD.X R11, RZ, RZ, R17, P0 ;  /* 0x000000ffff0b7224 */ /* 0x000fc800000e0611 */
[----:B0-----:R-:W-:-:S04]  /*47d0*/  IMAD.WIDE.U32 R2, R11, R8, RZ ;  /* 0x000000080b027225 */ /* 0x001fc800078e00ff */
[----:B------:R-:W-:-:S04]  /*47e0*/  IMAD.WIDE.U32 R4, P0, R7, R9, R2 ;  /* 0x0000000907047225 */ /* 0x000fc80007800002 */
[----:B------:R-:W-:-:S04]  /*47f0*/  IMAD.WIDE.U32 R2, R7, R8, RZ ;  /* 0x0000000807027225 */ /* 0x000fc800078e00ff */
[----:B------:R-:W-:Y:S01]  /*4800*/  IMAD.X R7, RZ, RZ, RZ, P0 ;  /* 0x000000ffff077224 */ /* 0x000fe200000e06ff */
[----:B------:R-:W-:Y:S01]  /*4810*/  IADD3 RZ, P0, R3, R4, RZ ;  /* 0x0000000403ff7210 */ /* 0x000fe20007f1e0ff */
[----:B------:R-:W-:-:S04]  /*4820*/  IMAD.MOV.U32 R6, RZ, RZ, R5 ;  /* 0x000000ffff067224 */ /* 0x000fc800078e0005 */
[----:B------:R-:W-:-:S08]  /*4830*/  IMAD.WIDE.U32.X R6, R11, R9, R6, P0 ;  /* 0x000000090b067225 */ /* 0x000fd000000e0406 */
.L_x_101:
[----:B------:R-:W3:Y:S01]  /*4840*/  LDC.64 R26, c[0x0][0x640] ;  /* 0x00019000ff1a7b82 */ /* 0x000ee20000000a00 */
[-C--:B------:R-:W-:Y:S01]  /*4850*/  SHF.R.U64 R11, R6, R0.reuse, R7 ;  /* 0x00000000060b7219 */ /* 0x080fe20000001207 */
[----:B------:R-:W-:Y:S01]  /*4860*/  IMAD.MOV.U32 R19, RZ, RZ, R17 ;  /* 0x000000ffff137224 */ /* 0x000fe200078e0011 */
[----:B------:R-:W-:Y:S01]  /*4870*/  SHF.R.U32.HI R0, RZ, R0, R7 ;  /* 0x00000000ff007219 */ /* 0x000fe20000011607 */
[----:B-1----:R-:W-:Y:S01]  /*4880*/  IMAD.MOV R14, RZ, RZ, -R14 ;  /* 0x000000ffff0e7224 */ /* 0x002fe200078e0a0e */
[----:B------:R-:W-:Y:S01]  /*4890*/  IADD3 R5, P0, RZ, -R11, RZ ;  /* 0x8000000bff057210 */ /* 0x000fe20007f1e0ff */
[----:B------:R-:W-:Y:S01]  /*48a0*/  ULDC UR4, c[0x0][0x154] ;  /* 0x0000550000047ab9 */ /* 0x000fe20000000800 */
[----:B------:R-:W-:Y:S01]  /*48b0*/  IMAD.MOV.U32 R7, RZ, RZ, 0x1 ;  /* 0x00000001ff077424 */ /* 0x000fe200078e00ff */
[----:B------:R-:W1:Y:S01]  /*48c0*/  LDC R4, c[0x0][0x618] ;  /* 0x00018600ff047b82 */ /* 0x000e620000000800 */
[----:B------:R-:W-:Y:S02]  /*48d0*/  IMAD R22, R15, R14, R10 ;  /* 0x0000000e0f167224 */ /* 0x000fe400078e020a */
[----:B------:R-:W-:-:S04]  /*48e0*/  IMAD.X R3, RZ, RZ, ~R0, P0 ;  /* 0x000000ffff037224 */ /* 0x000fc800000e0e00 */
[-C--:B--2---:R-:W-:Y:S01]  /*48f0*/  IMAD R0, R3, R12.reuse, RZ ;  /* 0x0000000c03007224 */ /* 0x084fe200078e02ff */
[----:B------:R-:W2:Y:S01]  /*4900*/  LDC R6, c[0x0][0x608] ;  /* 0x00018200ff067b82 */ /* 0x000ea20000000800 */
[----:B0-----:R-:W-:-:S04]  /*4910*/  IMAD.WIDE.U32 R2, R5, R12, R18 ;  /* 0x0000000c05027225 */ /* 0x001fc800078e0012 */
[----:B------:R-:W-:Y:S01]  /*4920*/  IMAD R5, R5, R13, R0 ;  /* 0x0000000d05057224 */ /* 0x000fe200078e0200 */
[----:B------:R-:W-:Y:S02]  /*4930*/  I2FP.F32.U32 R0, R20 ;  /* 0x0000001400007245 */ /* 0x000fe40000201000 */
[----:B------:R-:W0:Y:S01]  /*4940*/  LDC R24, c[0x0][0x658] ;  /* 0x00019600ff187b82 */ /* 0x000e220000000800 */
[----:B------:R-:W-:Y:S01]  /*4950*/  IMAD.IADD R3, R3, 0x1, R5 ;  /* 0x0000000103037824 */ /* 0x000fe200078e0205 */
[----:B---3--:R-:W-:Y:S01]  /*4960*/  ISETP.NE.U32.AND P0, PT, R26, RZ, PT ;  /* 0x000000ff1a00720c */ /* 0x008fe20003f05070 */
[----:B------:R-:W-:Y:S01]  /*4970*/  FMUL R0, R0, UR4 ;  /* 0x0000000400007c20 */ /* 0x000fe20008400000 */
[----:B------:R-:W-:Y:S02]  /*4980*/  IMAD.MOV.U32 R5, RZ, RZ, -0x1 ;  /* 0xffffffffff057424 */ /* 0x000fe400078e00ff */
[----:B------:R-:W-:Y:S01]  /*4990*/  ISETP.NE.AND.EX P0, PT, R27, RZ, PT, P0 ;  /* 0x000000ff1b00720c */ /* 0x000fe20003f05300 */
[----:B------:R3:W4:Y:S01]  /*49a0*/  F2I.U32.TRUNC.NTZ R12, R0 ;  /* 0x00000000000c7305 */ /* 0x000722000020f000 */
[----:B------:R-:W3:Y:S01]  /*49b0*/  LDC R15, c[0x0][0x148] ;  /* 0x00005200ff0f7b82 */ /* 0x000ee20000000800 */
[----:B-1----:R-:W-:-:S02]  /*49c0*/  SHF.R.U64 R10, R2, R4, R3 ;  /* 0x00000004020a7219 */ /* 0x002fc40000001203 */
[----:B------:R-:W-:-:S05]  /*49d0*/  SHF.R.U32.HI R3, RZ, R4, R3 ;  /* 0x00000004ff037219 */ /* 0x000fca0000011603 */
[----:B------:R-:W1:Y:S01]  /*49e0*/  LDC R14, c[0x0][0x600] ;  /* 0x00018000ff0e7b82 */ /* 0x000e620000000800 */
[-CC-:B--2---:R-:W-:Y:S02]  /*49f0*/  SHF.R.U64 R8, R10, R6.reuse, R3.reuse ;  /* 0x000000060a087219 */ /* 0x184fe40000001203 */
[----:B------:R-:W-:-:S05]  /*4a00*/  SHF.R.U32.HI R3, RZ, R6, R3 ;  /* 0x00000006ff037219 */ /* 0x000fca0000011603 */
[----:B------:R-:W2:Y:S01]  /*4a10*/  LDC R21, c[0x0][0x648] ;  /* 0x00019200ff157b82 */ /* 0x000ea20000000800 */
[-CC-:B0-----:R-:W-:Y:S02]  /*4a20*/  SHF.R.U64 R13, R8, R24.reuse, R3.reuse ;  /* 0x00000018080d7219 */ /* 0x181fe40000001203 */
[-C--:B------:R-:W-:Y:S02]  /*4a30*/  SHF.L.U32 R5, R5, R24.reuse, RZ ;  /* 0x0000001805057219 */ /* 0x080fe400000006ff */
[-C--:B------:R-:W-:Y:S01]  /*4a40*/  SHF.R.U32.HI R3, RZ, R24.reuse, R3 ;  /* 0x00000018ff037219 */ /* 0x080fe20000011603 */
[----:B------:R-:W-:Y:S01]  /*4a50*/  IMAD.MOV.U32 R2, RZ, RZ, R13 ;  /* 0x000000ffff027224 */ /* 0x000fe200078e000d */
[----:B------:R-:W-:Y:S01]  /*4a60*/  SHF.L.U32 R24, R7, R24, RZ ;  /* 0x0000001807187219 */ /* 0x000fe200000006ff */
[----:B------:R-:W0:Y:S01]  /*4a70*/  LDC R25, c[0x0][0x638] ;  /* 0x00018e00ff197b82 */ /* 0x000e220000000800 */
[----:B------:R-:W-:-:S07]  /*4a80*/  LOP3.LUT R19, RZ, R5, RZ, 0x33, !PT ;  /* 0x00000005ff137212 */ /* 0x000fce00078e33ff */
[----:B------:R-:W0:Y:S01]  /*4a90*/  LDC R28, c[0x0][0x610] ;  /* 0x00018400ff1c7b82 */ /* 0x000e220000000800 */
[----:B----4-:R-:W-:Y:S05]  /*4aa0*/  @!P0 BRA `(.L_x_102) ;  /* 0x0000000000288947 */ /* 0x010fea0003800000 */
[----:B---3--:R-:W3:Y:S02]  /*4ab0*/  LDC R0, c[0x0][0x64c] ;  /* 0x00019300ff007b82 */ /* 0x008ee40000000800 */
        /* <DEDUP_REMOVED lines=9> */
.L_x_102:
[----:B------:R-:W4:Y:S01]  /*4b50*/  LDC R4, c[0x0][0x65c] ;  /* 0x00019700ff047b82 */ /* 0x000f220000000800 */
[----:B--23--:R-:W-:Y:S01]  /*4b60*/  SHF.R.U64 R0, R2, R21, R3 ;  /* 0x0000001502007219 */ /* 0x00cfe20000001203 */
[----:B-1----:R-:W-:Y:S01]  /*4b70*/  VIADD R3, R14, 0xffffffff ;  /* 0xffffffff0e037836 */ /* 0x002fe20000000000 */
[----:B------:R-:W-:Y:S01]  /*4b80*/  LOP3.LUT R19, R8, R19, RZ, 0xc0, !PT ;  /* 0x0000001308137212 */ /* 0x000fe200078ec0ff */
[----:B------:R-:W-:Y:S02]  /*4b90*/  IMAD.MOV R12, RZ, RZ, -R12 ;  /* 0x000000ffff0c7224 */ /* 0x000fe400078e0a0c */
[----:B------:R-:W-:Y:S01]  /*4ba0*/  IMAD.MOV R2, RZ, RZ, -R0 ;  /* 0x000000ffff027224 */ /* 0x000fe200078e0a00 */
[----:B------:R-:W-:Y:S01]  /*4bb0*/  LOP3.LUT R3, R10, R3, RZ, 0xc0, !PT ;  /* 0x000000030a037212 */ /* 0x000fe200078ec0ff */
[----:B------:R-:W-:Y:S02]  /*4bc0*/  IMAD R19, R24, R0, R19 ;  /* 0x0000000018137224 */ /* 0x000fe400078e0213 */
[----:B0-----:R-:W-:-:S04]  /*4bd0*/  IMAD R0, R2, R25, R13 ;  /* 0x0000001902007224 */ /* 0x001fc800078e020d */
[----:B------:R-:W-:Y:S01]  /*4be0*/  IMAD R2, R0, R14, R3 ;  /* 0x0000000e00027224 */ /* 0x000fe200078e0203 */
[----:B----4-:R-:W-:Y:S01]  /*4bf0*/  ISETP.NE.AND P0, PT, R4, 0x1, PT ;  /* 0x000000010400780c */ /* 0x010fe20003f05270 */
[----:B------:R-:W-:-:S05]  /*4c00*/  IMAD.MOV.U32 R4, RZ, RZ, 0x1 ;  /* 0x00000001ff047424 */ /* 0x000fca00078e00ff */
[----:B------:R-:W-:-:S07]  /*4c10*/  PRMT R0, R4, 0x7610, R0 ;  /* 0x0000761004007816 */ /* 0x000fce0000000000 */
[----:B------:R-:W-:-:S04]  /*4c20*/  @P0 IMAD R22, R15, R12, R20 ;  /* 0x0000000c0f160224 */ /* 0x000fc800078e0214 */
[----:B------:R-:W-:-:S05]  /*4c30*/  IMAD R19, R19, R28, R22 ;  /* 0x0000001c13137224 */ /* 0x000fca00078e0216 */
[----:B------:R-:W-:Y:S02]  /*4c40*/  SEL R22, R2, R19, !P0 ;  /* 0x0000001302167207 */ /* 0x000fe40004000000 */
[----:B------:R-:W-:Y:S01]  /*4c50*/  SEL R19, R19, R2, !P0 ;  /* 0x0000000213137207 */ /* 0x000fe20004000000 */
[----:B------:R-:W-:-:S07]  /*4c60*/  IMAD.MOV.U32 R2, RZ, RZ, R11 ;  /* 0x000000ffff027224 */ /* 0x000fce00078e000b */
.L_x_100:
[----:B------:R-:W-:Y:S02]  /*4c70*/  LOP3.LUT P0, RZ, R0, 0xff, RZ, 0xc0, !PT ;  /* 0x000000ff00ff7812 */ /* 0x000fe4000780c0ff */
[----:B------:R-:W-:-:S11]  /*4c80*/  LOP3.LUT R73, R73, 0x1, RZ, 0x3c, !PT ;  /* 0x0000000149497812 */ /* 0x000fd600078e3cff */
[----:B------:R-:W-:Y:S05]  /*4c90*/  @P0 BRA `(.L_x_103) ;  /* 0xffffffcc004c0947 */ /* 0x000fea000383ffff */
[----:B------:R-:W-:Y:S05]  /*4ca0*/  EXIT ;  /* 0x000000000000794d */ /* 0x000fea0003800000 */
.L_x_18:
[----:B------:R-:W-:-:S08]  /*4cb0*/  ISETP.NE.AND P0, PT, R5, RZ, PT ;  /* 0x000000ff0500720c */ /* 0x000fd00003f05270 */
[----:B0-2---:R-:W0:-:S00]  /*4cc0*/  USETMAXREG.DEALLOC.CTAPOOL 0x28 ;  /* 0x00000028000079c8 */ /* 0x005e0000080e0500 */
[----:B------:R-:W-:Y:S05]  /*4cd0*/  @P0 EXIT ;  /* 0x000000000000094d */ /* 0x000fea0003800000 */
[----:B0-----:R-:W-:Y:S01]  /*4ce0*/  LOP3.LUT P0, RZ, R8, 0xff, RZ, 0xc0, !PT ;  /* 0x000000ff08ff7812 */ /* 0x001fe2000780c0ff */
[----:B------:R-:W-:Y:S02]  /*4cf0*/  IMAD.MOV.U32 R0, RZ, RZ, 0x1 ;  /* 0x00000001ff007424 */ /* 0x000fe400078e00ff */
[----:B------:R-:W-:-:S10]  /*4d00*/  IMAD.MOV.U32 R6, RZ, RZ, RZ ;  /* 0x000000ffff067224 */ /* 0x000fd400078e00ff */
[----:B------:R-:W-:Y:S05]  /*4d10*/  @!P0 BRA `(.L_x_104) ;  /* 0x0000000c00388947 */ /* 0x000fea0003800000 */
[----:B------:R-:W0:Y:S01]  /*4d20*/  S2UR UR8, SR_CgaCtaId ;  /* 0x00000000000879c3 */ /* 0x000e220000008800 */
[----:B------:R-:W-:Y:S01]  /*4d30*/  LOP3.LUT P0, RZ, R4, 0x1f, RZ, 0xc0, !PT ;  /* 0x0000001f04ff7812 */ /* 0x000fe2000780c0ff */
[----:B------:R-:W-:Y:S01]  /*4d40*/  ULDC UR5, c[0x0][0x658] ;  /* 0x0001960000057ab9 */ /* 0x000fe20000000800 */
[----:B------:R-:W-:Y:S01]  /*4d50*/  UMOV UR6, 0xffffffff ;  /* 0xffffffff00067882 */ /* 0x000fe20000000000 */
[----:B------:R-:W-:Y:S01]  /*4d60*/  BSSY B0, `(.L_x_104) ;  /* 0x00000c9000007945 */ /* 0x000fe20003800000 */
[----:B------:R-:W-:Y:S01]  /*4d70*/  USHF.L.U32 UR6, UR6, UR5, URZ ;  /* 0x0000000506067299 */ /* 0x000fe2000800063f */
[C---:B------:R-:W-:Y:S01]  /*4d80*/  ISETP.NE.AND P2, PT, R3.reuse, RZ, PT ;  /* 0x000000ff0300720c */ /* 0x040fe20003f45270 */
[----:B------:R-:W-:Y:S01]  /*4d90*/  IMAD.MOV.U32 R9, RZ, RZ, 0x1 ;  /* 0x00000001ff097424 */ /* 0x000fe200078e00ff */
[----:B------:R-:W-:Y:S01]  /*4da0*/  ISETP.NE.OR P0, PT, R3, RZ, !P0 ;  /* 0x000000ff0300720c */ /* 0x000fe20004705670 */
[----:B------:R-:W-:Y:S01]  /*4db0*/  IMAD.MOV.U32 R0, RZ, RZ, 0x1 ;  /* 0x00000001ff007424 */ /* 0x000fe200078e00ff */
[----:B------:R-:W-:Y:S01]  /*4dc0*/  LOP3.LUT R7, R16, 0x2, RZ, 0xfc, !PT ;  /* 0x0000000210077812 */ /* 0x000fe200078efcff */
[----:B------:R-:W-:Y:S01]  /*4dd0*/  IMAD.MOV.U32 R6, RZ, RZ, RZ ;  /* 0x000000ffff067224 */ /* 0x000fe200078e00ff */
[----:B------:R-:W-:Y:S01]  /*4de0*/  ULDC UR4, c[0x0][0x600] ;  /* 0x0001800000047ab9 */ /* 0x000fe20000000800 */
[----:B------:R-:W-:Y:S01]  /*4df0*/  UMOV UR7, 0x1 ;  /* 0x0000000100077882 */ /* 0x000fe20000000000 */
[----:B------:R-:W-:-:S02]  /*4e00*/  UIADD3 UR22, UR40, 0x1, URZ ;  /* 0x0000000128167890 */ /* 0x000fc4000fffe03f */
[----:B------:R-:W-:Y:S02]  /*4e10*/  UIADD3 UR15, UR4, -0x1, URZ ;  /* 0xffffffff040f7890 */ /* 0x000fe4000fffe03f */
[----:B------:R-:W-:Y:S02]  /*4e20*/  USHF.L.U32 UR17, UR7, UR5, URZ ;  /* 0x0000000507117299 */ /* 0x000fe4000800063f */
[----:B------:R-:W-:Y:S01]  /*4e30*/  ULOP3.LUT UR16, URZ, UR6, URZ, 0x33, !UPT ;  /* 0x000000063f107292 */ /* 0x000fe2000f8e333f */
[----:B------:R-:W-:Y:S01]  /*4e40*/  ULDC.64 UR20, c[0x0][0x198] ;  /* 0x0000660000147ab9 */ /* 0x000fe20000000a00 */
[----:B0-----:R-:W-:-:S10]  /*4e50*/  IMAD.U32 R8, RZ, RZ, UR8 ;  /* 0x00000008ff087e24 */ /* 0x001fd4000f8e00ff */
.L_x_116:
[----:B------:R-:W-:-:S03]  /*4e60*/  UMOV UR4, 0xffffffff ;  /* 0xffffffff00047882 */ /* 0x000fc60000000000 */
[----:B------:R-:W-:Y:S05]  /*4e70*/  BRA.DIV UR4, `(.L_x_105) ;  /* 0x0000001e04547947 */ /* 0x000fea000b800000 */
[----:B------:R-:W-:-:S13]  /*4e80*/  ELECT P6, URZ, PT ;  /* 0x00000000003f782f */ /* 0x000fda00038c0000 */
.L_x_153:
[----:B------:R-:W0:Y:S01]  /*4e90*/  LDC R3, c[0x0][0x28c] ;  /* 0x0000a300ff037b82 */ /* 0x000e220000000800 */
[----:B------:R-:W-:Y:S01]  /*4ea0*/  BSSY B1, `(.L_x_106) ;  /* 0x000003c000017945 */ /* 0x000fe20003800000 */
[----:B0-----:R-:W-:-:S13]  /*4eb0*/  ISETP.LT.OR P6, PT, R3, 0x1, !P6 ;  /* 0x000000010300780c */ /* 0x001fda00077c1670 */
[----:B------:R-:W-:Y:S05]  /*4ec0*/  @P6 BRA `(.L_x_107) ;  /* 0x0000000000e46947 */ /* 0x000fea0003800000 */
[----:B------:R-:W-:Y:S02]  /*4ed0*/  IMAD R8, R19, 0x2, R8 ;  /* 0x0000000213087824 */ /* 0x000fe400078e0208 */
[----:B------:R-:W-:Y:S02]  /*4ee0*/  IMAD.SHL.U32 R22, R22, 0x40, RZ ;  /* 0x0000004016167824 */ /* 0x000fe400078e00ff */
[----:B------:R-:W-:Y:S02]  /*4ef0*/  IMAD.MOV.U32 R14, RZ, RZ, RZ ;  /* 0x000000ffff0e7224 */ /* 0x000fe400078e00ff */
[----:B------:R-:W-:Y:S02]  /*4f00*/  IMAD.U32 R15, RZ, RZ, UR22 ;  /* 0x00000016ff0f7e24 */ /* 0x000fe4000f8e00ff */
[----:B------:R-:W-:Y:S02]  /*4f10*/  IMAD.MOV.U32 R3, RZ, RZ, R0 ;  /* 0x000000ffff037224 */ /* 0x000fe400078e0000 */
[----:B------:R-:W-:-:S02]  /*4f20*/  IMAD.MOV.U32 R5, RZ, RZ, R6 ;  /* 0x000000ffff057224 */ /* 0x000fc400078e0006 */
[----:B------:R-:W-:-:S07]  /*4f30*/  IMAD.SHL.U32 R11, R8, 0x20, RZ ;  /* 0x00000020080b7824 */ /* 0x000fce00078e00ff */
.L_x_111:
[----:B------:R-:W0:Y:S01]  /*4f40*/  S2UR UR4, SR_CgaCtaId ;  /* 0x00000000000479c3 */ /* 0x000e220000008800 */
[----:B------:R-:W-:Y:S02]  /*4f50*/  MOV R13, 0x400 ;  /* 0x00000400000d7802 */ /* 0x000fe40000000f00 */
[----:B------:R-:W-:-:S05]  /*4f60*/  SHF.L.U32 R4, R3, 0x1f, RZ ;  /* 0x0000001f03047819 */ /* 0x000fca00000006ff */
[----:B------:R-:W1:Y:S01]  /*4f70*/  @!P2 LDC R10, c[0x0][0x500] ;  /* 0x00014000ff0aab82 */ /* 0x000e620000000800 */
[----:B0-----:R-:W-:-:S05]  /*4f80*/  IMAD.U32 R8, RZ, RZ, UR4 ;  /* 0x00000004ff087e24 */ /* 0x001fca000f8e00ff */
[----:B------:R-:W-:-:S05]  /*4f90*/  LEA R12, R8, R13, 0x18 ;  /* 0x0000000d080c7211 */ /* 0x000fca00078ec0ff */
[----:B------:R-:W-:-:S04]  /*4fa0*/  IMAD R13, R5, 0x8, R12 ;  /* 0x00000008050d7824 */ /* 0x000fc800078e020c */
[----:B------:R-:W0:Y:S02]  /*4fb0*/  SYNCS.PHASECHK.TRANS64.TRYWAIT P1, [R13+URZ+0xe0], R4 ;  /* 0x0000e0040d0075a7 */ /* 0x000e24000802017f */
[----:B01----:R-:W-:Y:S05]  /*4fc0*/  @!P1 BRA `(.L_x_108) ;  /* 0x0000001c00209947 */ /* 0x003fea0003800000 */
.L_x_154:
[----:B0-----:R-:W-:Y:S01]  /*4fd0*/  PRMT R4, R7, 0x9910, RZ ;  /* 0x0000991007047816 */ /* 0x001fe200000000ff */
[----:B------:R0:W-:Y:S03]  /*4fe0*/  @!P2 SYNCS.ARRIVE.TRANS64 RZ, [R13+URZ], R10 ;  /* 0x0000000a0dffa9a7 */ /* 0x0001e6000800003f */
[----:B------:R-:W-:-:S13]  /*4ff0*/  ISETP.NE.AND P1, PT, R4, 0x2, PT ;  /* 0x000000020400780c */ /* 0x000fda0003f25270 */
[----:B0-----:R-:W-:Y:S05]  /*5000*/  @P1 BRA `(.L_x_109) ;  /* 0x0000000000041947 */ /* 0x001fea0003800000 */
[----:B------:R-:W-:Y:S01]  /*5010*/  BPT.TRAP 0x1 ;  /* 0x000000040000795c */ /* 0x000fe20000300000 */
.L_x_109:
[----:B------:R-:W-:Y:S05]  /*5020*/  @P0 BRA `(.L_x_110) ;  /* 0x0000000000040947 */ /* 0x000fea0003800000 */
[----:B------:R-:W-:Y:S01]  /*5030*/  BPT.TRAP 0x1 ;  /* 0x000000040000795c */ /* 0x000fe20000300000 */
.L_x_110:
[----:B------:R-:W-:Y:S01]  /*5040*/  IMAD R4, R5, 0x2, R8 ;  /* 0x0000000205047824 */ /* 0x000fe200078e0208 */
[----:B------:R-:W-:Y:S01]  /*5050*/  R2UR UR9, R13 ;  /* 0x000000000d0972ca */ /* 0x000fe200000e0000 */
[----:B------:R-:W-:Y:S01]  /*5060*/  VIADD R15, R15, 0xffffffff ;  /* 0xffffffff0f0f7836 */ /* 0x000fe20000000000 */
[----:B------:R-:W-:Y:S01]  /*5070*/  UIADD3 UR4, UP0, UR20, 0xf0, URZ ;  /* 0x000000f014047890 */ /* 0x000fe2000ff1e03f */
[----:B------:R-:W-:Y:S01]  /*5080*/  IMAD.SHL.U32 R4, R4, 0x400, RZ ;  /* 0x0000040004047824 */ /* 0x000fe200078e00ff */
[----:B------:R-:W-:Y:S01]  /*5090*/  R2UR UR11, R11 ;  /* 0x000000000b0b72ca */ /* 0x000fe200000e0000 */
[----:B------:R-:W-:Y:S01]  /*50a0*/  UIADD3 UR24, UP1, UR20, 0x1f0, URZ ;  /* 0x000001f014187890 */ /* 0x000fe2000ff3e03f */
[----:B------:R-:W-:Y:S01]  /*50b0*/  R2UR UR10, R14 ;  /* 0x000000000e0a72ca */ /* 0x000fe200000e0000 */
[--C-:B------:R-:W-:Y:S01]  /*50c0*/  IMAD R4, R4, 0x2, R12.reuse ;  /* 0x0000000204047824 */ /* 0x100fe200078e020c */
[----:B------:R-:W-:Y:S01]  /*50d0*/  R2UR UR12, R2 ;  /* 0x00000000020c72ca */ /* 0x000fe200000e0000 */
[C---:B------:R-:W-:Y:S01]  /*50e0*/  IMAD R12, R5.reuse, 0x1000, R12 ;  /* 0x00001000050c7824 */ /* 0x040fe200078e020c */
[----:B------:R-:W-:Y:S01]  /*50f0*/  R2UR UR18, R22 ;  /* 0x00000000161272ca */ /* 0x000fe200000e0000 */
[----:B------:R-:W-:Y:S01]  /*5100*/  VIADD R5, R5, 0x1 ;  /* 0x0000000105057836 */ /* 0x000fe20000000000 */
[----:B------:R-:W-:Y:S01]  /*5110*/  R2UR UR5, R4 ;  /* 0x00000000040572ca */ /* 0x000fe200000e0000 */
[----:B------:R-:W-:Y:S01]  /*5120*/  UIADD3.X UR25, URZ, UR21, URZ, UP1, !UPT ;  /* 0x000000153f197290 */ /* 0x000fe20008ffe43f */
[----:B------:R-:W-:Y:S01]  /*5130*/  R2UR UR8, R12 ;  /* 0x000000000c0872ca */ /* 0x000fe200000e0000 */
[----:B------:R-:W-:Y:S01]  /*5140*/  UMOV UR19, 0x30000 ;  /* 0x0003000000137882 */ /* 0x000fe20000000000 */
[----:B------:R-:W-:Y:S01]  /*5150*/  ISETP.GT.AND P3, PT, R15, 0x1, PT ;  /* 0x000000010f00780c */ /* 0x000fe20003f64270 */
[----:B------:R-:W-:Y:S01]  /*5160*/  UMOV UR6, 0x0 ;  /* 0x0000000000067882 */ /* 0x000fe20000000000 */
[----:B------:R-:W-:Y:S01]  /*5170*/  UMOV UR7, 0x10000000 ;  /* 0x1000000000077882 */ /* 0x000fe20000000000 */
[----:B------:R-:W-:Y:S01]  /*5180*/  ISETP.NE.AND P1, PT, R5, 0x1c, PT ;  /* 0x0000001c0500780c */ /* 0x000fe20003f25270 */
[----:B------:R-:W-:-:S03]  /*5190*/  VIADD R14, R14, 0x20 ;  /* 0x000000200e0e7836 */ /* 0x000fc60000000000 */
[----:B------:R-:W-:Y:S02]  /*51a0*/  SEL R4, RZ, 0x1, P1 ;  /* 0x00000001ff047807 */ /* 0x000fe40000800000 */
[----:B------:R-:W-:Y:S01]  /*51b0*/  UIADD3 UR13, UR5, 0x300, URZ ;  /* 0x00000300050d7890 */ /* 0x000fe2000fffe03f */
[----:B------:R-:W-:Y:S01]  /*51c0*/  SEL R5, R5, RZ, P1 ;  /* 0x000000ff05057207 */ /* 0x000fe20000800000 */
[----:B------:R-:W-:Y:S01]  /*51d0*/  UIADD3.X UR5, URZ, UR21, URZ, UP0, !UPT ;  /* 0x000000153f057290 */ /* 0x000fe200087fe43f */
[----:B------:R-:W-:Y:S01]  /*51e0*/  LOP3.LUT R3, R3, R4, RZ, 0x3c, !PT ;  /* 0x0000000403037212 */ /* 0x000fe200078e3cff */
[----:B------:R-:W-:-:S03]  /*51f0*/  UIADD3 UR14, UR8, 0x1c300, URZ ;  /* 0x0001c300080e7890 */ /* 0x000fc6000fffe03f */
[----:B------:R-:W-:-:S04]  /*5200*/  UMOV UR8, UR13 ;  /* 0x0000000d00087c82 */ /* 0x000fc80008000000 */
[----:B------:R0:W-:Y:S02]  /*5210*/  UTMALDG.3D.MULTICAST [UR8], [UR4], UR19, desc[UR6] ;  /* 0x00000608040073b4 */ /* 0x0001e40008011813 */
[----:B0-----:R-:W-:Y:S01]  /*5220*/  UMOV UR8, UR14 ;  /* 0x0000000e00087c82 */ /* 0x001fe20008000000 */
[----:B------:R-:W-:Y:S02]  /*5230*/  UMOV UR11, UR18 ;  /* 0x00000012000b7c82 */ /* 0x000fe40008000000 */
[----:B------:R0:W-:Y:S02]  /*5240*/  UTMALDG.3D [UR8], [UR24], desc[UR6] ;  /* 0x00000608180075b4 */ /* 0x0001e40008011000 */
[----:B0-----:R-:W-:Y:S05]  /*5250*/  @P3 BRA `(.L_x_111) ;  /* 0xfffffffc00383947 */ /* 0x001fea000383ffff */
.L_x_107:
[----:B------:R-:W-:Y:S05]  /*5260*/  BSYNC B1 ;  /* 0x0000000000017941 */ /* 0x000fea0003800000 */
.L_x_106:
[----:B------:R-:W2:Y:S01]  /*5270*/  LDL.64 R12, [R1] ;  /* 0x00000000010c7983 */ /* 0x000ea20000100a00 */
[----:B------:R-:W-:Y:S01]  /*5280*/  LOP3.LUT P4, RZ, R9, 0xff, RZ, 0xc0, !PT ;  /* 0x000000ff09ff7812 */ /* 0x000fe2000788c0ff */
[----:B------:R-:W-:Y:S01]  /*5290*/  VIADD R9, R6, UR40 ;  /* 0x0000002806097c36 */ /* 0x000fe20008000000 */
[----:B------:R-:W-:Y:S01]  /*52a0*/  ULDC.64 UR4, c[0x0][0x650] ;  /* 0x0001940000047ab9 */ /* 0x000fe20000000a00 */
[----:B------:R-:W-:Y:S01]  /*52b0*/  IMAD.U32 R2, RZ, RZ, UR40 ;  /* 0x00000028ff027e24 */ /* 0x000fe2000f8e00ff */
[----:B------:R-:W-:Y:S01]  /*52c0*/  UISETP.GE.U32.AND UP0, UPT, UR40, 0x1c, UPT ;  /* 0x0000001c2800788c */ /* 0x000fe2000bf06070 */
[----:B------:R-:W-:Y:S01]  /*52d0*/  BSSY B1, `(.L_x_112) ;  /* 0x000006f000017945 */ /* 0x000fe20003800000 */
[----:B------:R-:W-:Y:S01]  /*52e0*/  ISETP.GT.U32.AND P1, PT, R9, 0x1b, PT ;  /* 0x0000001b0900780c */ /* 0x000fe20003f24070 */
[----:B------:R-:W-:Y:S02]  /*52f0*/  IMAD.MOV.U32 R19, RZ, RZ, -0x1 ;  /* 0xffffffffff137424 */ /* 0x000fe400078e00ff */
[----:B------:R-:W-:Y:S01]  /*5300*/  IMAD.MOV.U32 R22, RZ, RZ, -0x1 ;  /* 0xffffffffff167424 */ /* 0x000fe200078e00ff */
[----:B------:R-:W-:-:S02]  /*5310*/  ISETP.LT.U32.AND P1, PT, R2, 0x1c, P1 ;  /* 0x0000001c0200780c */ /* 0x000fc40000f21070 */
[----:B------:R-:W-:Y:S01]  /*5320*/  PLOP3.LUT P3, PT, PT, PT, UP0, 0x80, 0x0 ;  /* 0x000000000000781c */ /* 0x000fe20003f6f008 */
[----:B------:R-:W0:Y:S01]  /*5330*/  @P4 S2R R8, SR_CgaCtaId ;  /* 0x0000000000084919 */ /* 0x000e220000008800 */
[----:B------:R-:W-:Y:S02]  /*5340*/  @P4 MOV R3, 0x400 ;  /* 0x0000040000034802 */ /* 0x000fe40000000f00 */
[----:B------:R-:W-:Y:S02]  /*5350*/  SEL R5, RZ, 0x1, !P1 ;  /* 0x00000001ff057807 */ /* 0x000fe40004800000 */
[----:B------:R-:W-:Y:S02]  /*5360*/  SHF.R.U32.HI R2, RZ, 0x2, R9 ;  /* 0x00000002ff027819 */ /* 0x000fe40000011609 */
[----:B------:R-:W-:Y:S02]  /*5370*/  LOP3.LUT R0, R0, R5, RZ, 0x3c, !PT ;  /* 0x0000000500007212 */ /* 0x000fe400078e3cff */
[----:B0-----:R-:W-:-:S04]  /*5380*/  @P4 LEA R3, R8, R3, 0x18 ;  /* 0x0000000308034211 */ /* 0x001fc800078ec0ff */
[----:B------:R0:W-:Y:S02]  /*5390*/  @P4 SYNCS.ARRIVE.TRANS64.A1T0 RZ, [R3+URZ+0x1f8], RZ ;  /* 0x0001f8ff03ff49a7 */ /* 0x0001e4000810003f */
[----:B0-----:R-:W-:-:S04]  /*53a0*/  IMAD.WIDE.U32 R2, R2, 0x24924925, RZ ;  /* 0x2492492502027825 */ /* 0x001fc800078e00ff */
[----:B------:R-:W-:Y:S01]  /*53b0*/  IMAD R6, R3, -0x1c, R9 ;  /* 0xffffffe403067824 */ /* 0x000fe200078e0209 */
[--C-:B------:R-:W-:Y:S01]  /*53c0*/  @P3 LOP3.LUT R0, R0, 0x1, R3.reuse, 0x78, !PT ;  /* 0x0000000100003812 */ /* 0x100fe200078e7803 */
[----:B------:R-:W-:Y:S01]  /*53d0*/  IMAD.MOV.U32 R2, RZ, RZ, -0x1 ;  /* 0xffffffffff027424 */ /* 0x000fe200078e00ff */
[----:B------:R-:W-:Y:S02]  /*53e0*/  PRMT R3, RZ, 0x7610, R3 ;  /* 0x00007610ff037816 */ /* 0x000fe40000000003 */
[----:B------:R-:W-:Y:S02]  /*53f0*/  PRMT R9, RZ, 0x7610, R9 ;  /* 0x00007610ff097816 */ /* 0x000fe40000000009 */
[----:B--2---:R-:W-:-:S04]  /*5400*/  IADD3 R18, P4, R18, R12, RZ ;  /* 0x0000000c12127210 */ /* 0x004fc80007f9e0ff */
[----:B------:R-:W-:Y:S01]  /*5410*/  ISETP.GE.U32.AND P1, PT, R18, UR4, PT ;  /* 0x0000000412007c0c */ /* 0x000fe2000bf26070 */
[----:B------:R-:W-:-:S05]  /*5420*/  IMAD.X R17, R17, 0x1, R23, P4 ;  /* 0x0000000111117824 */ /* 0x000fca00020e0617 */
[----:B------:R-:W-:-:S13]  /*5430*/  ISETP.GE.U32.AND.EX P1, PT, R17, UR5, PT, P1 ;  /* 0x0000000511007c0c */ /* 0x000fda000bf26110 */
[----:B------:R-:W-:Y:S05]  /*5440*/  @P1 BRA `(.L_x_113) ;  /* 0x00000004005c1947 */ /* 0x000fea0003800000 */
[----:B------:R-:W0:Y:S01]  /*5450*/  S2R R12, SR_CTAID.X ;  /* 0x00000000000c7919 */ /* 0x000e220000002500 */
[----:B------:R-:W-:Y:S01]  /*5460*/  ULDC.64 UR4, c[0x0][0x628] ;  /* 0x00018a0000047ab9 */ /* 0x000fe20000000a00 */
[----:B------:R-:W1:Y:S01]  /*5470*/  LDC R13, c[0x0][0x144] ;  /* 0x00005100ff0d7b82 */ /* 0x000e620000000800 */
[----:B------:R-:W-:Y:S01]  /*5480*/  ISETP.NE.U32.AND P1, PT, RZ, UR4, PT ;  /* 0x00000004ff007c0c */ /* 0x000fe2000bf25070 */
[----:B------:R-:W2:Y:S01]  /*5490*/  S2R R10, SR_CTAID.Y ;  /* 0x00000000000a7919 */ /* 0x000ea20000002600 */
[----:B------:R-:W-:Y:S01]  /*54a0*/  ULDC UR7, c[0x0][0x630] ;  /* 0x00018c0000077ab9 */ /* 0x000fe20000000800 */
[----:B------:R-:W-:Y:S01]  /*54b0*/  ULDC UR8, c[0x0][0x150] ;  /* 0x0000540000087ab9 */ /* 0x000fe20000000800 */
[----:B------:R-:W-:Y:S01]  /*54c0*/  ISETP.NE.AND.EX P1, PT, RZ, UR5, PT, P1 ;  /* 0x00000005ff007c0c */ /* 0x000fe2000bf25310 */
[----:B------:R-:W-:Y:S02]  /*54d0*/  IMAD.MOV.U32 R2, RZ, RZ, R18 ;  /* 0x000000ffff027224 */ /* 0x000fe400078e0012 */
[----:B------:R-:W-:Y:S01]  /*54e0*/  IMAD.MOV.U32 R3, RZ, RZ, R17 ;  /* 0x000000ffff037224 */ /* 0x000fe200078e0011 */
[----:B0-----:R-:W-:-:S09]  /*54f0*/  I2FP.F32.U32 R14, R12 ;  /* 0x0000000c000e7245 */ /* 0x001fd20000201000 */
[----:B------:R-:W-:Y:S05]  /*5500*/  @!P1 BRA `(.L_x_114) ;  /* 0x0000000000289947 */ /* 0x000fea0003800000 */
[----:B------:R-:W-:Y:S02]  /*5510*/  ULDC UR6, c[0x0][0x634] ;  /* 0x00018d0000067ab9 */ /* 0x000fe40000000800 */
[----:B------:R-:W-:-:S05]  /*5520*/  IADD3 R3, P1, R18, UR6, RZ ;  /* 0x0000000612037c10 */ /* 0x000fca000ff3e0ff */
[----:B------:R-:W-:-:S04]  /*5530*/  IMAD.X R11, RZ, RZ, R17, P1 ;  /* 0x000000ffff0b7224 */ /* 0x000fc800008e0611 */
[----:B------:R-:W-:-:S04]  /*5540*/  IMAD.WIDE.U32 R4, R11, UR4, RZ ;  /* 0x000000040b047c25 */ /* 0x000fc8000f8e00ff */
[----:B------:R-:W-:-:S04]  /*5550*/  IMAD.WIDE.U32 R4, P1, R3, UR5, R4 ;  /* 0x0000000503047c25 */ /* 0x000fc8000f820004 */
[----:B------:R-:W-:-:S04]  /*5560*/  IMAD.WIDE.U32 R2, R3, UR4, RZ ;  /* 0x0000000403027c25 */ /* 0x000fc8000f8e00ff */
[----:B------:R-:W-:Y:S01]  /*5570*/  IMAD.MOV.U32 R2, RZ, RZ, R5 ;  /* 0x000000ffff027224 */ /* 0x000fe200078e0005 */
[----:B------:R-:W-:Y:S01]  /*5580*/  IADD3 RZ, P3, R3, R4, RZ ;  /* 0x0000000403ff7210 */ /* 0x000fe20007f7e0ff */
[----:B------:R-:W-:-:S04]  /*5590*/  IMAD.X R3, RZ, RZ, RZ, P1 ;  /* 0x000000ffff037224 */ /* 0x000fc800008e06ff */
[----:B------:R-:W-:-:S08]  /*55a0*/  IMAD.WIDE.U32.X R2, R11, UR5, R2, P3 ;  /* 0x000000050b027c25 */ /* 0x000fd000098e0402 */
.L_x_114:
[----:B------:R-:W-:Y:S01]  /*55b0*/  FMUL R14, R14, UR8 ;  /* 0x000000080e0e7c20 */ /* 0x000fe20008400000 */
[--C-:B------:R-:W-:Y:S01]  /*55c0*/  SHF.R.U64 R11, R2, UR7, R3.reuse ;  /* 0x00000007020b7c19 */ /* 0x100fe20008001203 */
[----:B------:R-:W-:Y:S01]  /*55d0*/  ULDC.64 UR4, c[0x0][0x620] ;  /* 0x0001880000047ab9 */ /* 0x000fe20000000a00 */
[----:B------:R-:W-:Y:S01]  /*55e0*/  SHF.R.U32.HI R2, RZ, UR7, R3 ;  /* 0x00000007ff027c19 */ /* 0x000fe20008011603 */
[----:B------:R-:W-:Y:S01]  /*55f0*/  IMAD.MOV.U32 R3, RZ, RZ, R17 ;  /* 0x000000ffff037224 */ /* 0x000fe200078e0011 */
[----:B------:R-:W-:Y:S01]  /*5600*/  IADD3 R15, P1, RZ, -R11, RZ ;  /* 0x8000000bff0f7210 */ /* 0x000fe20007f3e0ff */
[----:B------:R-:W0:Y:S01]  /*5610*/  F2I.U32.TRUNC.NTZ R14, R14 ;  /* 0x0000000e000e7305 */ /* 0x000e22000020f000 */
[----:B------:R-:W-:-:S03]  /*5620*/  ULDC.64 UR6, c[0x0][0x640] ;  /* 0x0001900000067ab9 */ /* 0x000fc60000000a00 */
[----:B------:R-:W-:Y:S01]  /*5630*/  IMAD.X R2, RZ, RZ, ~R2, P1 ;  /* 0x000000ffff027224 */ /* 0x000fe200008e0e02 */
[----:B------:R-:W-:-:S03]  /*5640*/  ISETP.NE.U32.AND P1, PT, RZ, UR6, PT ;  /* 0x00000006ff007c0c */ /* 0x000fc6000bf25070 */
[----:B------:R-:W-:Y:S01]  /*5650*/  IMAD R2, R2, UR4, RZ ;  /* 0x0000000402027c24 */ /* 0x000fe2000f8e02ff */
[----:B------:R-:W-:-:S03]  /*5660*/  ISETP.NE.AND.EX P1, PT, RZ, UR7, PT, P1 ;  /* 0x00000007ff007c0c */ /* 0x000fc6000bf25310 */
[C---:B------:R-:W-:Y:S01]  /*5670*/  IMAD R5, R15.reuse, UR5, R2 ;  /* 0x000000050f057c24 */ /* 0x040fe2000f8e0202 */
[----:B------:R-:W-:Y:S01]  /*5680*/  ULDC UR5, c[0x0][0x154] ;  /* 0x0000550000057ab9 */ /* 0x000fe20000000800 */
[----:B------:R-:W-:Y:S02]  /*5690*/  IMAD.MOV.U32 R2, RZ, RZ, R18 ;  /* 0x000000ffff027224 */ /* 0x000fe400078e0012 */
[----:B0-----:R-:W-:Y:S02]  /*56a0*/  IMAD.MOV R4, RZ, RZ, -R14 ;  /* 0x000000ffff047224 */ /* 0x001fe400078e0a0e */
[----:B------:R-:W-:Y:S01]  /*56b0*/  IMAD.WIDE.U32 R2, R15, UR4, R2 ;  /* 0x000000040f027c25 */ /* 0x000fe2000f8e0002 */
[----:B------:R-:W-:-:S03]  /*56c0*/  ULDC UR4, c[0x0][0x618] ;  /* 0x0001860000047ab9 */ /* 0x000fc60000000800 */
[----:B-1----:R-:W-:Y:S01]  /*56d0*/  IMAD R12, R13, R4, R12 ;  /* 0x000000040d0c7224 */ /* 0x002fe200078e020c */
[----:B--2---:R-:W-:Y:S01]  /*56e0*/  I2FP.F32.U32 R4, R10 ;  /* 0x0000000a00047245 */ /* 0x004fe20000201000 */
[----:B------:R-:W0:Y:S01]  /*56f0*/  LDC R13, c[0x0][0x148] ;  /* 0x00005200ff0d7b82 */ /* 0x000e220000000800 */
[----:B------:R-:W-:-:S03]  /*5700*/  IMAD.IADD R3, R3, 0x1, R5 ;  /* 0x0000000103037824 */ /* 0x000fc600078e0205 */
[----:B------:R-:W-:Y:S02]  /*5710*/  FMUL R4, R4, UR5 ;  /* 0x0000000504047c20 */ /* 0x000fe40008400000 */
[--C-:B------:R-:W-:Y:S02]  /*5720*/  SHF.R.U64 R14, R2, UR4, R3.reuse ;  /* 0x00000004020e7c19 */ /* 0x100fe40008001203 */
[----:B------:R-:W-:Y:S01]  /*5730*/  SHF.R.U32.HI R3, RZ, UR4, R3 ;  /* 0x00000004ff037c19 */ /* 0x000fe20008011603 */
[----:B------:R1:W2:Y:S01]  /*5740*/  F2I.U32.TRUNC.NTZ R20, R4 ;  /* 0x0000000400147305 */ /* 0x0002a2000020f000 */
[----:B------:R-:W-:Y:S02]  /*5750*/  ULDC UR4, c[0x0][0x608] ;  /* 0x0001820000047ab9 */ /* 0x000fe40000000800 */
[--C-:B------:R-:W-:Y:S02]  /*5760*/  SHF.R.U64 R19, R14, UR4, R3.reuse ;  /* 0x000000040e137c19 */ /* 0x100fe40008001203 */
[----:B------:R-:W-:Y:S01]  /*5770*/  SHF.R.U32.HI R2, RZ, UR4, R3 ;  /* 0x00000004ff027c19 */ /* 0x000fe20008011603 */
[----:B------:R-:W-:-:S03]  /*5780*/  ULDC UR4, c[0x0][0x658] ;  /* 0x0001960000047ab9 */ /* 0x000fc60000000800 */
[--C-:B------:R-:W-:Y:S02]  /*5790*/  SHF.R.U64 R15, R19, UR4, R2.reuse ;  /* 0x00000004130f7c19 */ /* 0x100fe40008001202 */
[----:B------:R-:W-:-:S03]  /*57a0*/  SHF.R.U32.HI R21, RZ, UR4, R2 ;  /* 0x00000004ff157c19 */ /* 0x000fc60008011602 */
[----:B------:R-:W-:Y:S02]  /*57b0*/  IMAD.MOV.U32 R2, RZ, RZ, R15 ;  /* 0x000000ffff027224 */ /* 0x000fe400078e000f */
[----:B------:R-:W-:Y:S01]  /*57c0*/  IMAD.MOV.U32 R3, RZ, RZ, R21 ;  /* 0x000000ffff037224 */ /* 0x000fe200078e0015 */
[----:B-12---:R-:W-:Y:S06]  /*57d0*/  @!P1 BRA `(.L_x_115) ;  /* 0x0000000000289947 */ /* 0x006fec0003800000 */
        /* <DEDUP_REMOVED lines=10> */
.L_x_115:
[----:B------:R-:W1:Y:S01]  /*5880*/  LDC R4, c[0x0][0x65c] ;  /* 0x00019700ff047b82 */ /* 0x000e620000000800 */
[----:B------:R-:W-:Y:S01]  /*5890*/  ULDC UR4, c[0x0][0x648] ;  /* 0x0001920000047ab9 */ /* 0x000fe20000000800 */
[----:B------:R-:W-:Y:S01]  /*58a0*/  LOP3.LUT R19, R19, UR16, RZ, 0xc0, !PT ;  /* 0x0000001013137c12 */ /* 0x000fe2000f8ec0ff */
[----:B------:R-:W-:Y:S01]  /*58b0*/  IMAD.MOV R20, RZ, RZ, -R20 ;  /* 0x000000ffff147224 */ /* 0x000fe200078e0a14 */
[----:B------:R-:W-:Y:S01]  /*58c0*/  SHF.R.U64 R2, R2, UR4, R3 ;  /* 0x0000000402027c19 */ /* 0x000fe20008001203 */
[----:B------:R-:W-:Y:S01]  /*58d0*/  ULDC UR4, c[0x0][0x638] ;  /* 0x00018e0000047ab9 */ /* 0x000fe20000000800 */
[----:B------:R-:W-:Y:S01]  /*58e0*/  LOP3.LUT R14, R14, UR15, RZ, 0xc0, !PT ;  /* 0x0000000f0e0e7c12 */ /* 0x000fe2000f8ec0ff */
[----:B------:R-:W-:Y:S01]  /*58f0*/  ULDC UR5, c[0x0][0x610] ;  /* 0x0001840000057ab9 */ /* 0x000fe20000000800 */
[----:B------:R-:W-:Y:S02]  /*5900*/  IMAD.MOV.U32 R3, RZ, RZ, 0x1 ;  /* 0x00000001ff037424 */ /* 0x000fe400078e00ff */
[----:B------:R-:W-:Y:S01]  /*5910*/  IMAD R19, R2, UR17, R19 ;  /* 0x0000001102137c24 */ /* 0x000fe2000f8e0213 */
[----:B-1----:R-:W-:Y:S01]  /*5920*/  ISETP.NE.AND P1, PT, R4, 0x1, PT ;  /* 0x000000010400780c */ /* 0x002fe20003f25270 */
[----:B------:R-:W-:-:S02]  /*5930*/  IMAD.MOV R4, RZ, RZ, -R2 ;  /* 0x000000ffff047224 */ /* 0x000fc400078e0a02 */
[----:B------:R-:W-:Y:S02]  /*5940*/  IMAD.MOV.U32 R2, RZ, RZ, R11 ;  /* 0x000000ffff027224 */ /* 0x000fe400078e000b */
[----:B------:R-:W-:Y:S01]  /*5950*/  IMAD R15, R4, UR4, R15 ;  /* 0x00000004040f7c24 */ /* 0x000fe2000f8e020f */
[----:B------:R-:W-:-:S03]  /*5960*/  ULDC UR4, c[0x0][0x600] ;  /* 0x0001800000047ab9 */ /* 0x000fc60000000800 */
[----:B------:R-:W-:-:S04]  /*5970*/  IMAD R15, R15, UR4, R14 ;  /* 0x000000040f0f7c24 */ /* 0x000fc8000f8e020e */
[----:B0-----:R-:W-:-:S04]  /*5980*/  @P1 IMAD R12, R13, R20, R10 ;  /* 0x000000140d0c1224 */ /* 0x001fc800078e020a */
[----:B------:R-:W-:-:S05]  /*5990*/  IMAD R12, R19, UR5, R12 ;  /* 0x00000005130c7c24 */ /* 0x000fca000f8e020c */
[----:B------:R-:W-:Y:S02]  /*59a0*/  SEL R22, R15, R12, !P1 ;  /* 0x0000000c0f167207 */ /* 0x000fe40004800000 */
[----:B------:R-:W-:-:S07]  /*59b0*/  SEL R19, R12, R15, !P1 ;  /* 0x0000000f0c137207 */ /* 0x000fce0004800000 */
.L_x_113:
[----:B------:R-:W-:Y:S05]  /*59c0*/  BSYNC B1 ;  /* 0x0000000000017941 */ /* 0x000fea0003800000 */
.L_x_112:
[----:B------:R-:W-:-:S13]  /*59d0*/  LOP3.LUT P1, RZ, R3, 0xff, RZ, 0xc0, !PT ;  /* 0x000000ff03ff7812 */ /* 0x000fda000782c0ff */
[----:B------:R-:W-:Y:S05]  /*59e0*/  @P1 BRA `(.L_x_116) ;  /* 0xfffffff4001c1947 */ /* 0x000fea000383ffff */
[----:B------:R-:W-:Y:S05]  /*59f0*/  BSYNC B0 ;  /* 0x0000000000007941 */ /* 0x000fea0003800000 */
.L_x_104:
[----:B------:R-:W-:-:S03]  /*5a00*/  UMOV UR4, 0xffffffff ;  /* 0xffffffff00047882 */ /* 0x000fc60000000000 */
[----:B------:R-:W-:Y:S05]  /*5a10*/  BRA.DIV UR4, `(.L_x_117) ;  /* 0x0000001204a07947 */ /* 0x000fea000b800000 */
[----:B------:R-:W-:-:S13]  /*5a20*/  ELECT P6, URZ, PT ;  /* 0x00000000003f782f */ /* 0x000fda00038c0000 */
.L_x_157:
[----:B------:R-:W-:Y:S04]  /*5a30*/  BSSY B0, `(.L_x_118) ;  /* 0x0000103000007945 */ /* 0x000fe80003800000 */
[----:B------:R-:W-:Y:S05]  /*5a40*/  @!P6 BRA `(.L_x_119) ;  /* 0x000000100004e947 */ /* 0x000fea0003800000 */
[----:B------:R-:W-:-:S04]  /*5a50*/  LOP3.LUT R16, R16, 0x2, RZ, 0xfc, !PT ;  /* 0x0000000210107812 */ /* 0x000fc800078efcff */
[----:B------:R-:W-:-:S13]  /*5a60*/  ISETP.NE.AND P0, PT, R16, 0x3, PT ;  /* 0x000000031000780c */ /* 0x000fda0003f05270 */
[----:B------:R-:W-:Y:S05]  /*5a70*/  @!P0 BRA `(.L_x_120) ;  /* 0x0000000000048947 */ /* 0x000fea0003800000 */
[----:B------:R-:W-:Y:S01]  /*5a80*/  BPT.TRAP 0x1 ;  /* 0x000000040000795c */ /* 0x000fe20000300000 */
.L_x_120:
[----:B------:R-:W0:Y:S01]  /*5a90*/  S2R R3, SR_CgaCtaId ;  /* 0x0000000000037919 */ /* 0x000e220000008800 */
[----:B------:R-:W-:-:S04]  /*5aa0*/  MOV R2, 0x400 ;  /* 0x0000040000027802 */ /* 0x000fc80000000f00 */
[----:B0-----:R-:W-:Y:S02]  /*5ab0*/  LEA R3, R3, R2, 0x18 ;  /* 0x0000000203037211 */ /* 0x001fe400078ec0ff */
[----:B------:R-:W-:-:S03]  /*5ac0*/  SHF.L.U32 R2, R0, 0x1f, RZ ;  /* 0x0000001f00027819 */ /* 0x000fc600000006ff */
[----:B------:R-:W-:-:S04]  /*5ad0*/  VIADD R3, R3, 0xe0 ;  /* 0x000000e003037836 */ /* 0x000fc80000000000 */
[C---:B------:R-:W-:Y:S02]  /*5ae0*/  IMAD R7, R6.reuse, 0x8, R3 ;  /* 0x0000000806077824 */ /* 0x040fe400078e0203 */
[----:B------:R-:W-:Y:S02]  /*5af0*/  VIADD R6, R6, 0x1 ;  /* 0x0000000106067836 */ /* 0x000fe40000000000 */
[----:B------:R-:W0:Y:S03]  /*5b00*/  SYNCS.PHASECHK.TRANS64.TRYWAIT P0, [R7+URZ], R2 ;  /* 0x00000002070075a7 */ /* 0x000e26000800017f */
[----:B------:R-:W-:-:S04]  /*5b10*/  ISETP.NE.AND P1, PT, R6, 0x1c, PT ;  /* 0x0000001c0600780c */ /* 0x000fc80003f25270 */
[----:B------:R-:W-:Y:S02]  /*5b20*/  SEL R5, RZ, 0x1, P1 ;  /* 0x00000001ff057807 */ /* 0x000fe40000800000 */
[----:B------:R-:W-:Y:S02]  /*5b30*/  SEL R6, R6, RZ, P1 ;  /* 0x000000ff06067207 */ /* 0x000fe40000800000 */
[----:B------:R-:W-:-:S03]  /*5b40*/  LOP3.LUT R5, R0, R5, RZ, 0x3c, !PT ;  /* 0x0000000500057212 */ /* 0x000fc600078e3cff */
[----:B------:R-:W-:Y:S01]  /*5b50*/  IMAD R9, R6, 0x8, R3 ;  /* 0x0000000806097824 */ /* 0x000fe200078e0203 */
[----:B------:R-:W-:Y:S01]  /*5b60*/  SHF.L.U32 R4, R5, 0x1f, RZ ;  /* 0x0000001f05047819 */ /* 0x000fe200000006ff */
[----:B0-----:R-:W-:Y:S06]  /*5b70*/  @!P0 BRA `(.L_x_121) ;  /* 0x0000001000688947 */ /* 0x001fec0003800000 */
.L_x_158:
[----:B------:R-:W1:Y:S01]  /*5b80*/  SYNCS.PHASECHK.TRANS64.TRYWAIT P0, [R9+URZ], R4 ;  /* 0x00000004090075a7 */ /* 0x000e62000800017f */
[----:B------:R-:W-:-:S05]  /*5b90*/  VIADD R0, R6, 0x1 ;  /* 0x0000000106007836 */ /* 0x000fca0000000000 */
[----:B------:R-:W-:-:S04]  /*5ba0*/  ISETP.NE.AND P1, PT, R0, 0x1c, PT ;  /* 0x0000001c0000780c */ /* 0x000fc80003f25270 */
[----:B0-----:R-:W-:Y:S02]  /*5bb0*/  SEL R2, RZ, 0x1, P1 ;  /* 0x00000001ff027807 */ /* 0x001fe40000800000 */
[----:B------:R-:W-:Y:S02]  /*5bc0*/  SEL R0, R0, RZ, P1 ;  /* 0x000000ff00007207 */ /* 0x000fe40000800000 */
[----:B------:R-:W-:-:S03]  /*5bd0*/  LOP3.LUT R7, R5, R2, RZ, 0x3c, !PT ;  /* 0x0000000205077212 */ /* 0x000fc600078e3cff */
[----:B------:R-:W-:Y:S01]  /*5be0*/  IMAD R6, R0, 0x8, R3 ;  /* 0x0000000800067824 */ /* 0x000fe200078e0203 */
[----:B------:R-:W-:Y:S01]  /*5bf0*/  SHF.L.U32 R5, R7, 0x1f, RZ ;  /* 0x0000001f07057819 */ /* 0x000fe200000006ff */
[----:B-1----:R-:W-:Y:S06]  /*5c00*/  @!P0 BRA `(.L_x_122) ;  /* 0x0000001000588947 */ /* 0x002fec0003800000 */
.L_x_159:
[----:B------:R-:W1:Y:S01]  /*5c10*/  SYNCS.PHASECHK.TRANS64.TRYWAIT P0, [R6+URZ], R5 ;  /* 0x00000005060075a7 */ /* 0x000e62000800017f */
[----:B------:R-:W-:-:S05]  /*5c20*/  VIADD R0, R0, 0x1 ;  /* 0x0000000100007836 */ /* 0x000fca0000000000 */
[----:B------:R-:W-:-:S04]  /*5c30*/  ISETP.NE.AND P1, PT, R0, 0x1c, PT ;  /* 0x0000001c0000780c */ /* 0x000fc80003f25270 */
[----:B------:R-:W-:Y:S02]  /*5c40*/  SEL R2, RZ, 0x1, P1 ;  /* 0x00000001ff027807 */ /* 0x000fe40000800000 */
[----:B------:R-:W-:Y:S02]  /*5c50*/  SEL R0, R0, RZ, P1 ;  /* 0x000000ff00007207 */ /* 0x000fe40000800000 */
[----:B------:R-:W-:-:S03]  /*5c60*/  LOP3.LUT R7, R7, R2, RZ, 0x3c, !PT ;  /* 0x0000000207077212 */ /* 0x000fc600078e3cff */
[----:B0-----:R-:W-:Y:S01]  /*5c70*/  IMAD R9, R0, 0x8, R3 ;  /* 0x0000000800097824 */ /* 0x001fe200078e0203 */
[----:B------:R-:W-:Y:S01]  /*5c80*/  SHF.L.U32 R4, R7, 0x1f, RZ ;  /* 0x0000001f07047819 */ /* 0x000fe200000006ff */
[----:B-1----:R-:W-:Y:S06]  /*5c90*/  @!P0 BRA `(.L_x_123) ;  /* 0x0000001000488947 */ /* 0x002fec0003800000 */
.L_x_160:
        /* <DEDUP_REMOVED lines=9> */
.L_x_161:
        /* <DEDUP_REMOVED lines=9> */
.L_x_162:
        /* <DEDUP_REMOVED lines=9> */
.L_x_163:
        /* <DEDUP_REMOVED lines=9> */
.L_x_164:
        /* <DEDUP_REMOVED lines=9> */
.L_x_165:
        /* <DEDUP_REMOVED lines=9> */
.L_x_166:
        /* <DEDUP_REMOVED lines=9> */
.L_x_167:
        /* <DEDUP_REMOVED lines=9> */
.L_x_168:
        /* <DEDUP_REMOVED lines=9> */
.L_x_169:
        /* <DEDUP_REMOVED lines=9> */
.L_x_170:
        /* <DEDUP_REMOVED lines=9> */
.L_x_171:
        /* <DEDUP_REMOVED lines=9> */
.L_x_172:
        /* <DEDUP_REMOVED lines=9> */
.L_x_173:
        /* <DEDUP_REMOVED lines=9> */
.L_x_174:
        /* <DEDUP_REMOVED lines=9> */
.L_x_175:
        /* <DEDUP_REMOVED lines=9> */
.L_x_176:
        /* <DEDUP_REMOVED lines=9> */
.L_x_177:
        /* <DEDUP_REMOVED lines=9> */
.L_x_178:
        /* <DEDUP_REMOVED lines=9> */
.L_x_179:
        /* <DEDUP_REMOVED lines=9> */
.L_x_180:
        /* <DEDUP_REMOVED lines=9> */
.L_x_181:
        /* <DEDUP_REMOVED lines=9> */
.L_x_182:
        /* <DEDUP_REMOVED lines=9> */
.L_x_183:
[----:B------:R-:W1:Y:S01]  /*6990*/  SYNCS.PHASECHK.TRANS64.TRYWAIT P0, [R6+URZ], R5 ;  /* 0x00000005060075a7 */ /* 0x000e62000800017f */
[----:B------:R-:W-:-:S05]  /*69a0*/  VIADD R0, R0, 0x1 ;  /* 0x0000000100007836 */ /* 0x000fca0000000000 */
[----:B------:R-:W-:-:S04]  /*69b0*/  ISETP.NE.AND P1, PT, R0, 0x1c, PT ;  /* 0x0000001c0000780c */ /* 0x000fc80003f25270 */
[----:B------:R-:W-:Y:S02]  /*69c0*/  SEL R2, RZ, 0x1, P1 ;  /* 0x00000001ff027807 */ /* 0x000fe40000800000 */
[----:B------:R-:W-:Y:S02]  /*69d0*/  SEL R0, R0, RZ, P1 ;  /* 0x000000ff00007207 */ /* 0x000fe40000800000 */
[----:B------:R-:W-:Y:S01]  /*69e0*/  LOP3.LUT R2, R7, R2, RZ, 0x3c, !PT ;  /* 0x0000000207027212 */ /* 0x000fe200078e3cff */
[----:B-1----:R-:W-:Y:S06]  /*69f0*/  @!P0 BRA `(.L_x_147) ;  /* 0x0000000800d08947 */ /* 0x002fec0003800000 */
.L_x_184:
[----:B------:R-:W-:Y:S01]  /*6a00*/  IMAD R3, R0, 0x8, R3 ;  /* 0x0000000800037824 */ /* 0x000fe200078e0203 */
[----:B------:R-:W-:-:S07]  /*6a10*/  SHF.L.U32 R0, R2, 0x1f, RZ ;  /* 0x0000001f02007819 */ /* 0x000fce00000006ff */
.L_x_148:
[----:B--2---:R2:W4:Y:S02]  /*6a20*/  SYNCS.PHASECHK.TRANS64.TRYWAIT P0, [R3+URZ], R0 ;  /* 0x00000000030075a7 */ /* 0x004524000800017f */
[----:B----4-:R-:W-:Y:S05]  /*6a30*/  @!P0 NANOSLEEP.SYNCS 0x989680 ;  /* 0x009896800000895d */ /* 0x010fea0003900000 */
[----:B------:R-:W4:Y:S02]  /*6a40*/  @!P0 SYNCS.PHASECHK.TRANS64 P0, [R3+URZ], R0 ;  /* 0x00000000030085a7 */ /* 0x000f24000800007f */
[----:B----4-:R-:W-:Y:S05]  /*6a50*/  @!P0 BRA `(.L_x_148) ;  /* 0xfffffffc00f08947 */ /* 0x010fea000383ffff */
.L_x_119:
[----:B------:R-:W-:Y:S05]  /*6a60*/  BSYNC B0 ;  /* 0x0000000000007941 */ /* 0x000fea0003800000 */
.L_x_118:
[----:B------:R-:W-:Y:S05]  /*6a70*/  EXIT ;  /* 0x000000000000794d */ /* 0x000fea0003800000 */
.L_x_20:
[----:B-1----:R1:W2:Y:S02]  /*6a80*/  SYNCS.PHASECHK.TRANS64.TRYWAIT P0, [R64+URZ], R3 ;  /* 0x00000003400075a7 */ /* 0x0022a4000800017f */
[----:B--2---:R-:W-:Y:S05]  /*6a90*/  @!P0 NANOSLEEP.SYNCS 0x989680 ;  /* 0x009896800000895d */ /* 0x004fea0003900000 */
[----:B------:R-:W2:Y:S02]  /*6aa0*/  @!P0 SYNCS.PHASECHK.TRANS64 P0, [R64+URZ], R3 ;  /* 0x00000003400085a7 */ /* 0x000ea4000800007f */
[----:B--2---:R-:W-:Y:S05]  /*6ab0*/  @!P0 BRA `(.L_x_20) ;  /* 0xfffffffc00f08947 */ /* 0x004fea000383ffff */
[----:B------:R-:W-:Y:S05]  /*6ac0*/  BRA `(.L_x_149) ;  /* 0xffffffac00d47947 */ /* 0x000fea000383ffff */
.L_x_25:
[----:B--2---:R2:W3:Y:S02]  /*6ad0*/  SYNCS.PHASECHK.TRANS64.TRYWAIT P1, [R3+URZ], R0 ;  /* 0x00000000030075a7 */ /* 0x0044e4000802017f */
[----:B---3--:R-:W-:Y:S05]  /*6ae0*/  @!P1 NANOSLEEP.SYNCS 0x989680 ;  /* 0x009896800000995d */ /* 0x008fea0003900000 */
[----:B------:R-:W3:Y:S02]  /*6af0*/  @!P1 SYNCS.PHASECHK.TRANS64 P1, [R3+URZ], R0 ;  /* 0x00000000030095a7 */ /* 0x000ee4000802007f */
[----:B---3--:R-:W-:Y:S05]  /*6b00*/  @!P1 BRA `(.L_x_25) ;  /* 0xfffffffc00f09947 */ /* 0x008fea000383ffff */
[----:B------:R-:W-:Y:S05]  /*6b10*/  BRA `(.L_x_24) ;  /* 0xffffffb000387947 */ /* 0x000fea000383ffff */
.L_x_30:
[----:B--2---:R-:W-:-:S04]  /*6b20*/  IMAD.U32 R5, RZ, RZ, UR4 ;  /* 0x00000004ff057e24 */ /* 0x004fc8000f8e00ff */
[----:B------:R2:W3:Y:S03]  /*6b30*/  SYNCS.PHASECHK.TRANS64.TRYWAIT P1, [R5+URZ], R4 ;  /* 0x00000004050075a7 */ /* 0x0004e6000802017f */
[----:B---3--:R-:W-:Y:S05]  /*6b40*/  @!P1 NANOSLEEP.SYNCS 0x989680 ;  /* 0x009896800000995d */ /* 0x008fea0003900000 */
[----:B------:R-:W3:Y:S02]  /*6b50*/  @!P1 SYNCS.PHASECHK.TRANS64 P1, [R5+URZ], R4 ;  /* 0x00000004050095a7 */ /* 0x000ee4000802007f */
[----:B---3--:R-:W-:Y:S05]  /*6b60*/  @!P1 BRA `(.L_x_30) ;  /* 0xfffffffc00ec9947 */ /* 0x008fea000383ffff */
[----:B------:R-:W-:Y:S05]  /*6b70*/  BRA `(.L_x_29) ;  /* 0xffffffb000b07947 */ /* 0x000fea000383ffff */
.L_x_36:
[----:B-1----:R1:W2:Y:S02]  /*6b80*/  SYNCS.PHASECHK.TRANS64.TRYWAIT P0, [R64+URZ+0x10], R3 ;  /* 0x00001003400075a7 */ /* 0x0022a4000800017f */
[----:B--2---:R-:W-:Y:S05]  /*6b90*/  @!P0 NANOSLEEP.SYNCS 0x989680 ;  /* 0x009896800000895d */ /* 0x004fea0003900000 */
[----:B------:R-:W2:Y:S02]  /*6ba0*/  @!P0 SYNCS.PHASECHK.TRANS64 P0, [R64+URZ+0x10], R3 ;  /* 0x00001003400085a7 */ /* 0x000ea4000800007f */
[----:B--2---:R-:W-:Y:S05]  /*6bb0*/  @!P0 BRA `(.L_x_36) ;  /* 0xfffffffc00f08947 */ /* 0x004fea000383ffff */
[----:B------:R-:W-:Y:S05]  /*6bc0*/  BRA `(.L_x_150) ;  /* 0xffffffb400bc7947 */ /* 0x000fea000383ffff */
.L_x_105:
[----:B------:R-:W-:Y:S01]  /*6bd0*/  BSSY B1, `(.L_x_151) ;  /* 0x0000006000017945 */ /* 0x000fe20003800000 */
[----:B------:R-:W-:-:S07]  /*6be0*/  IMAD.MOV.U32 R15, RZ, RZ, -0x1 ;  /* 0xffffffffff0f7424 */ /* 0x000fce00078e00ff */
[----:B---3-5:R-:W-:Y:S05]  /*6bf0*/  WARPSYNC.COLLECTIVE R15, `(.L_x_152) ;  /* 0x000000000f0c7348 */ /* 0x028fea0003c00000 */
[----:B------:R-:W-:Y:S02]  /*6c00*/  ELECT P6, UR62, PT ;  /* 0x00000000003e782f */ /* 0x000fe400038c0000 */
[----:B------:R-:W-:Y:S01]  /*6c10*/  MOV R14, UR62 ;  /* 0x0000003e000e7c02 */ /* 0x000fe20008000f00 */
[----:B---3-5:R-:W-:Y:S10]  /*6c20*/  ENDCOLLECTIVE ;  /* 0x000000000000791b */ /* 0x028ff40003800000 */
.L_x_152:
[----:B------:R-:W-:Y:S05]  /*6c30*/  BSYNC B1 ;  /* 0x0000000000017941 */ /* 0x000fea0003800000 */
.L_x_151:
[----:B------:R-:W-:Y:S05]  /*6c40*/  BRA `(.L_x_153) ;  /* 0xffffffe000907947 */ /* 0x000fea000383ffff */
.L_x_108:
[----:B0-----:R0:W1:Y:S02]  /*6c50*/  SYNCS.PHASECHK.TRANS64.TRYWAIT P1, [R13+URZ+0xe0], R4 ;  /* 0x0000e0040d0075a7 */ /* 0x001064000802017f */
[----:B-1----:R-:W-:Y:S05]  /*6c60*/  @!P1 NANOSLEEP.SYNCS 0x989680 ;  /* 0x009896800000995d */ /* 0x002fea0003900000 */
[----:B------:R-:W1:Y:S02]  /*6c70*/  @!P1 SYNCS.PHASECHK.TRANS64 P1, [R13+URZ+0xe0], R4 ;  /* 0x0000e0040d0095a7 */ /* 0x000e64000802007f */
[----:B-1----:R-:W-:Y:S05]  /*6c80*/  @!P1 BRA `(.L_x_108) ;  /* 0xfffffffc00f09947 */ /* 0x002fea000383ffff */
[----:B------:R-:W-:Y:S05]  /*6c90*/  BRA `(.L_x_154) ;  /* 0xffffffe000cc7947 */ /* 0x000fea000383ffff */
.L_x_117:
[----:B------:R-:W-:Y:S01]  /*6ca0*/  BSSY B0, `(.L_x_155) ;  /* 0x0000006000007945 */ /* 0x000fe20003800000 */
[----:B------:R-:W-:-:S07]  /*6cb0*/  IMAD.MOV.U32 R15, RZ, RZ, -0x1 ;  /* 0xffffffffff0f7424 */ /* 0x000fce00078e00ff */
[----:B---3-5:R-:W-:Y:S05]  /*6cc0*/  WARPSYNC.COLLECTIVE R15, `(.L_x_156) ;  /* 0x000000000f0c7348 */ /* 0x028fea0003c00000 */
[----:B------:R-:W-:Y:S02]  /*6cd0*/  ELECT P6, UR62, PT ;  /* 0x00000000003e782f */ /* 0x000fe400038c0000 */
[----:B------:R-:W-:Y:S01]  /*6ce0*/  MOV R14, UR62 ;  /* 0x0000003e000e7c02 */ /* 0x000fe20008000f00 */
[----:B---3-5:R-:W-:Y:S10]  /*6cf0*/  ENDCOLLECTIVE ;  /* 0x000000000000791b */ /* 0x028ff40003800000 */
.L_x_156:
[----:B------:R-:W-:Y:S05]  /*6d00*/  BSYNC B0 ;  /* 0x0000000000007941 */ /* 0x000fea0003800000 */
.L_x_155:
[----:B------:R-:W-:Y:S05]  /*6d10*/  BRA `(.L_x_157) ;  /* 0xffffffec00447947 */ /* 0x000fea000383ffff */
.L_x_121:
[----:B0-----:R0:W1:Y:S02]  /*6d20*/  SYNCS.PHASECHK.TRANS64.TRYWAIT P0, [R7+URZ], R2 ;  /* 0x00000002070075a7 */ /* 0x001064000800017f */
[----:B-1----:R-:W-:Y:S05]  /*6d30*/  @!P0 NANOSLEEP.SYNCS 0x989680 ;  /* 0x009896800000895d */ /* 0x002fea0003900000 */
[----:B------:R-:W1:Y:S02]  /*6d40*/  @!P0 SYNCS.PHASECHK.TRANS64 P0, [R7+URZ], R2 ;  /* 0x00000002070085a7 */ /* 0x000e64000800007f */
[----:B-1----:R-:W-:Y:S05]  /*6d50*/  @!P0 BRA `(.L_x_121) ;  /* 0xfffffffc00f08947 */ /* 0x002fea000383ffff */
[----:B------:R-:W-:Y:S05]  /*6d60*/  BRA `(.L_x_158) ;  /* 0xffffffec00847947 */ /* 0x000fea000383ffff */
.L_x_122:
[----:B0-----:R0:W1:Y:S02]  /*6d70*/  SYNCS.PHASECHK.TRANS64.TRYWAIT P0, [R9+URZ], R4 ;  /* 0x00000004090075a7 */ /* 0x001064000800017f */
[----:B-1----:R-:W-:Y:S05]  /*6d80*/  @!P0 NANOSLEEP.SYNCS 0x989680 ;  /* 0x009896800000895d */ /* 0x002fea0003900000 */
[----:B------:R-:W1:Y:S02]  /*6d90*/  @!P0 SYNCS.PHASECHK.TRANS64 P0, [R9+URZ], R4 ;  /* 0x00000004090085a7 */ /* 0x000e64000800007f */
[----:B-1----:R-:W-:Y:S05]  /*6da0*/  @!P0 BRA `(.L_x_122) ;  /* 0xfffffffc00f08947 */ /* 0x002fea000383ffff */
[----:B------:R-:W-:Y:S05]  /*6db0*/  BRA `(.L_x_159) ;  /* 0xffffffec00947947 */ /* 0x000fea000383ffff */
.L_x_123:
[----:B0-----:R0:W1:Y:S02]  /*6dc0*/  SYNCS.PHASECHK.TRANS64.TRYWAIT P0, [R6+URZ], R5 ;  /* 0x00000005060075a7 */ /* 0x001064000800017f */
[----:B-1----:R-:W-:Y:S05]  /*6dd0*/  @!P0 NANOSLEEP.SYNCS 0x989680 ;  /* 0x009896800000895d */ /* 0x002fea0003900000 */
[----:B------:R-:W1:Y:S02]  /*6de0*/  @!P0 SYNCS.PHASECHK.TRANS64 P0, [R6+URZ], R5 ;  /* 0x00000005060085a7 */ /* 0x000e64000800007f */
[----:B-1----:R-:W-:Y:S05]  /*6df0*/  @!P0 BRA `(.L_x_123) ;  /* 0xfffffffc00f08947 */ /* 0x002fea000383ffff */
[----:B------:R-:W-:Y:S05]  /*6e00*/  BRA `(.L_x_160) ;  /* 0xffffffec00a47947 */ /* 0x000fea000383ffff */
.L_x_124:
[----:B0-----:R0:W1:Y:S02]  /*6e10*/  SYNCS.PHASECHK.TRANS64.TRYWAIT P0, [R9+URZ], R4 ;  /* 0x00000004090075a7 */ /* 0x001064000800017f */
[----:B-1----:R-:W-:Y:S05]  /*6e20*/  @!P0 NANOSLEEP.SYNCS 0x989680 ;  /* 0x009896800000895d */ /* 0x002fea0003900000 */
[----:B------:R-:W1:Y:S02]  /*6e30*/  @!P0 SYNCS.PHASECHK.TRANS64 P0, [R9+URZ], R4 ;  /* 0x00000004090085a7 */ /* 0x000e64000800007f */
[----:B-1----:R-:W-:Y:S05]  /*6e40*/  @!P0 BRA `(.L_x_124) ;  /* 0xfffffffc00f08947 */ /* 0x002fea000383ffff */
[----:B------:R-:W-:Y:S05]  /*6e50*/  BRA `(.L_x_161) ;  /* 0xffffffec00b47947 */ /* 0x000fea000383ffff */
.L_x_125:
[----:B0-----:R0:W1:Y:S02]  /*6e60*/  SYNCS.PHASECHK.TRANS64.TRYWAIT P0, [R6+URZ], R5 ;  /* 0x00000005060075a7 */ /* 0x001064000800017f */
[----:B-1----:R-:W-:Y:S05]  /*6e70*/  @!P0 NANOSLEEP.SYNCS 0x989680 ;  /* 0x009896800000895d */ /* 0x002fea0003900000 */
[----:B------:R-:W1:Y:S02]  /*6e80*/  @!P0 SYNCS.PHASECHK.TRANS64 P0, [R6+URZ], R5 ;  /* 0x00000005060085a7 */ /* 0x000e64000800007f */
[----:B-1----:R-:W-:Y:S05]  /*6e90*/  @!P0 BRA `(.L_x_125) ;  /* 0xfffffffc00f08947 */ /* 0x002fea000383ffff */
[----:B------:R-:W-:Y:S05]  /*6ea0*/  BRA `(.L_x_162) ;  /* 0xffffffec00c47947 */ /* 0x000fea000383ffff */
.L_x_126:
[----:B0-----:R0:W1:Y:S02]  /*6eb0*/  SYNCS.PHASECHK.TRANS64.TRYWAIT P0, [R9+URZ], R4 ;  /* 0x00000004090075a7 */ /* 0x001064000800017f */
[----:B-1----:R-:W-:Y:S05]  /*6ec0*/  @!P0 NANOSLEEP.SYNCS 0x989680 ;  /* 0x009896800000895d */ /* 0x002fea0003900000 */
[----:B------:R-:W1:Y:S02]  /*6ed0*/  @!P0 SYNCS.PHASECHK.TRANS64 P0, [R9+URZ], R4 ;  /* 0x00000004090085a7 */ /* 0x000e64000800007f */
[----:B-1----:R-:W-:Y:S05]  /*6ee0*/  @!P0 BRA `(.L_x_126) ;  /* 0xfffffffc00f08947 */ /* 0x002fea000383ffff */
[----:B------:R-:W-:Y:S05]  /*6ef0*/  BRA `(.L_x_163) ;  /* 0xffffffec00d47947 */ /* 0x000fea000383ffff */
.L_x_127:
[----:B0-----:R0:W1:Y:S02]  /*6f00*/  SYNCS.PHASECHK.TRANS64.TRYWAIT P0, [R6+URZ], R5 ;  /* 0x00000005060075a7 */ /* 0x001064000800017f */
[----:B-1----:R-:W-:Y:S05]  /*6f10*/  @!P0 NANOSLEEP.SYNCS 0x989680 ;  /* 0x009896800000895d */ /* 0x002fea0003900000 */
[----:B------:R-:W1:Y:S02]  /*6f20*/  @!P0 SYNCS.PHASECHK.TRANS64 P0, [R6+URZ], R5 ;  /* 0x00000005060085a7 */ /* 0x000e64000800007f */
[----:B-1----:R-:W-:Y:S05]  /*6f30*/  @!P0 BRA `(.L_x_127) ;  /* 0xfffffffc00f08947 */ /* 0x002fea000383ffff */
[----:B------:R-:W-:Y:S05]  /*6f40*/  BRA `(.L_x_164) ;  /* 0xffffffec00e47947 */ /* 0x000fea000383ffff */
.L_x_128:
[----:B0-----:R0:W1:Y:S02]  /*6f50*/  SYNCS.PHASECHK.TRANS64.TRYWAIT P0, [R9+URZ], R4 ;  /* 0x00000004090075a7 */ /* 0x001064000800017f */
[----:B-1----:R-:W-:Y:S05]  /*6f60*/  @!P0 NANOSLEEP.SYNCS 0x989680 ;  /* 0x009896800000895d */ /* 0x002fea0003900000 */
[----:B------:R-:W1:Y:S02]  /*6f70*/  @!P0 SYNCS.PHASECHK.TRANS64 P0, [R9+URZ], R4 ;  /* 0x00000004090085a7 */ /* 0x000e64000800007f */
[----:B-1----:R-:W-:Y:S05]  /*6f80*/  @!P0 BRA `(.L_x_128) ;  /* 0xfffffffc00f08947 */ /* 0x002fea000383ffff */
[----:B------:R-:W-:Y:S05]  /*6f90*/  BRA `(.L_x_165) ;  /* 0xffffffec00f47947 */ /* 0x000fea000383ffff */
.L_x_129:
[----:B0-----:R0:W1:Y:S02]  /*6fa0*/  SYNCS.PHASECHK.TRANS64.TRYWAIT P0, [R6+URZ], R5 ;  /* 0x00000005060075a7 */ /* 0x001064000800017f */
[----:B-1----:R-:W-:Y:S05]  /*6fb0*/  @!P0 NANOSLEEP.SYNCS 0x989680 ;  /* 0x009896800000895d */ /* 0x002fea0003900000 */
[----:B------:R-:W1:Y:S02]  /*6fc0*/  @!P0 SYNCS.PHASECHK.TRANS64 P0, [R6+URZ], R5 ;  /* 0x00000005060085a7 */ /* 0x000e64000800007f */
[----:B-1----:R-:W-:Y:S05]  /*6fd0*/  @!P0 BRA `(.L_x_129) ;  /* 0xfffffffc00f08947 */ /* 0x002fea000383ffff */
[----:B------:R-:W-:Y:S05]  /*6fe0*/  BRA `(.L_x_166) ;  /* 0xfffffff000047947 */ /* 0x000fea000383ffff */
.L_x_130:
[----:B0-----:R0:W1:Y:S02]  /*6ff0*/  SYNCS.PHASECHK.TRANS64.TRYWAIT P0, [R9+URZ], R4 ;  /* 0x00000004090075a7 */ /* 0x001064000800017f */
[----:B-1----:R-:W-:Y:S05]  /*7000*/  @!P0 NANOSLEEP.SYNCS 0x989680 ;  /* 0x009896800000895d */ /* 0x002fea0003900000 */
[----:B------:R-:W1:Y:S02]  /*7010*/  @!P0 SYNCS.PHASECHK.TRANS64 P0, [R9+URZ], R4 ;  /* 0x00000004090085a7 */ /* 0x000e64000800007f */
[----:B-1----:R-:W-:Y:S05]  /*7020*/  @!P0 BRA `(.L_x_130) ;  /* 0xfffffffc00f08947 */ /* 0x002fea000383ffff */
[----:B------:R-:W-:Y:S05]  /*7030*/  BRA `(.L_x_167) ;  /* 0xfffffff000147947 */ /* 0x000fea000383ffff */
.L_x_131:
[----:B0-----:R0:W1:Y:S02]  /*7040*/  SYNCS.PHASECHK.TRANS64.TRYWAIT P0, [R6+URZ], R5 ;  /* 0x00000005060075a7 */ /* 0x001064000800017f */
[----:B-1----:R-:W-:Y:S05]  /*7050*/  @!P0 NANOSLEEP.SYNCS 0x989680 ;  /* 0x009896800000895d */ /* 0x002fea0003900000 */
[----:B------:R-:W1:Y:S02]  /*7060*/  @!P0 SYNCS.PHASECHK.TRANS64 P0, [R6+URZ], R5 ;  /* 0x00000005060085a7 */ /* 0x000e64000800007f */
[----:B-1----:R-:W-:Y:S05]  /*7070*/  @!P0 BRA `(.L_x_131) ;  /* 0xfffffffc00f08947 */ /* 0x002fea000383ffff */
[----:B------:R-:W-:Y:S05]  /*7080*/  BRA `(.L_x_168) ;  /* 0xfffffff000247947 */ /* 0x000fea000383ffff */
.L_x_132:
[----:B0-----:R0:W1:Y:S02]  /*7090*/  SYNCS.PHASECHK.TRANS64.TRYWAIT P0, [R9+URZ], R4 ;  /* 0x00000004090075a7 */ /* 0x001064000800017f */
[----:B-1----:R-:W-:Y:S05]  /*70a0*/  @!P0 NANOSLEEP.SYNCS 0x989680 ;  /* 0x009896800000895d */ /* 0x002fea0003900000 */
[----:B------:R-:W1:Y:S02]  /*70b0*/  @!P0 SYNCS.PHASECHK.TRANS64 P0, [R9+URZ], R4 ;  /* 0x00000004090085a7 */ /* 0x000e64000800007f */
[----:B-1----:R-:W-:Y:S05]  /*70c0*/  @!P0 BRA `(.L_x_132) ;  /* 0xfffffffc00f08947 */ /* 0x002fea000383ffff */
[----:B------:R-:W-:Y:S05]  /*70d0*/  BRA `(.L_x_169) ;  /* 0xfffffff000347947 */ /* 0x000fea000383ffff */
.L_x_133:
[----:B0-----:R0:W1:Y:S02]  /*70e0*/  SYNCS.PHASECHK.TRANS64.TRYWAIT P0, [R6+URZ], R5 ;  /* 0x00000005060075a7 */ /* 0x001064000800017f */
[----:B-1----:R-:W-:Y:S05]  /*70f0*/  @!P0 NANOSLEEP.SYNCS 0x989680 ;  /* 0x009896800000895d */ /* 0x002fea0003900000 */
[----:B------:R-:W1:Y:S02]  /*7100*/  @!P0 SYNCS.PHASECHK.TRANS64 P0, [R6+URZ], R5 ;  /* 0x00000005060085a7 */ /* 0x000e64000800007f */
[----:B-1----:R-:W-:Y:S05]  /*7110*/  @!P0 BRA `(.L_x_133) ;  /* 0xfffffffc00f08947 */ /* 0x002fea000383ffff */
[----:B------:R-:W-:Y:S05]  /*7120*/  BRA `(.L_x_170) ;  /* 0xfffffff000447947 */ /* 0x000fea000383ffff */
.L_x_134:
[----:B0-----:R0:W1:Y:S02]  /*7130*/  SYNCS.PHASECHK.TRANS64.TRYWAIT P0, [R9+URZ], R4 ;  /* 0x00000004090075a7 */ /* 0x001064000800017f */
[----:B-1----:R-:W-:Y:S05]  /*7140*/  @!P0 NANOSLEEP.SYNCS 0x989680 ;  /* 0x009896800000895d */ /* 0x002fea0003900000 */
[----:B------:R-:W1:Y:S02]  /*7150*/  @!P0 SYNCS.PHASECHK.TRANS64 P0, [R9+URZ], R4 ;  /* 0x00000004090085a7 */ /* 0x000e64000800007f */
[----:B-1----:R-:W-:Y:S05]  /*7160*/  @!P0 BRA `(.L_x_134) ;  /* 0xfffffffc00f08947 */ /* 0x002fea000383ffff */
[----:B------:R-:W-:Y:S05]  /*7170*/  BRA `(.L_x_171) ;  /* 0xfffffff000547947 */ /* 0x000fea000383ffff */
.L_x_135:
[----:B0-----:R0:W1:Y:S02]  /*7180*/  SYNCS.PHASECHK.TRANS64.TRYWAIT P0, [R6+URZ], R5 ;  /* 0x00000005060075a7 */ /* 0x001064000800017f */
[----:B-1----:R-:W-:Y:S05]  /*7190*/  @!P0 NANOSLEEP.SYNCS 0x989680 ;  /* 0x009896800000895d */ /* 0x002fea0003900000 */
[----:B------:R-:W1:Y:S02]  /*71a0*/  @!P0 SYNCS.PHASECHK.TRANS64 P0, [R6+URZ], R5 ;  /* 0x00000005060085a7 */ /* 0x000e64000800007f */
[----:B-1----:R-:W-:Y:S05]  /*71b0*/  @!P0 BRA `(.L_x_135) ;  /* 0xfffffffc00f08947 */ /* 0x002fea000383ffff */
[----:B------:R-:W-:Y:S05]  /*71c0*/  BRA `(.L_x_172) ;  /* 0xfffffff000647947 */ /* 0x000fea000383ffff */
.L_x_136:
[----:B0-----:R0:W1:Y:S02]  /*71d0*/  SYNCS.PHASECHK.TRANS64.TRYWAIT P0, [R9+URZ], R4 ;  /* 0x00000004090075a7 */ /* 0x001064000800017f */
[----:B-1----:R-:W-:Y:S05]  /*71e0*/  @!P0 NANOSLEEP.SYNCS 0x989680 ;  /* 0x009896800000895d */ /* 0x002fea0003900000 */
[----:B------:R-:W1:Y:S02]  /*71f0*/  @!P0 SYNCS.PHASECHK.TRANS64 P0, [R9+URZ], R4 ;  /* 0x00000004090085a7 */ /* 0x000e64000800007f */
[----:B-1----:R-:W-:Y:S05]  /*7200*/  @!P0 BRA `(.L_x_136) ;  /* 0xfffffffc00f08947 */ /* 0x002fea000383ffff */
[----:B------:R-:W-:Y:S05]  /*7210*/  BRA `(.L_x_173) ;  /* 0xfffffff000747947 */ /* 0x000fea000383ffff */
.L_x_137:
[----:B0-----:R0:W1:Y:S02]  /*7220*/  SYNCS.PHASECHK.TRANS64.TRYWAIT P0, [R6+URZ], R5 ;  /* 0x00000005060075a7 */ /* 0x001064000800017f */
[----:B-1----:R-:W-:Y:S05]  /*7230*/  @!P0 NANOSLEEP.SYNCS 0x989680 ;  /* 0x009896800000895d */ /* 0x002fea0003900000 */
[----:B------:R-:W1:Y:S02]  /*7240*/  @!P0 SYNCS.PHASECHK.TRANS64 P0, [R6+URZ], R5 ;  /* 0x00000005060085a7 */ /* 0x000e64000800007f */
[----:B-1----:R-:W-:Y:S05]  /*7250*/  @!P0 BRA `(.L_x_137) ;  /* 0xfffffffc00f08947 */ /* 0x002fea000383ffff */
[----:B------:R-:W-:Y:S05]  /*7260*/  BRA `(.L_x_174) ;  /* 0xfffffff000847947 */ /* 0x000fea000383ffff */
.L_x_138:
[----:B0-----:R0:W1:Y:S02]  /*7270*/  SYNCS.PHASECHK.TRANS64.TRYWAIT P0, [R9+URZ], R4 ;  /* 0x00000004090075a7 */ /* 0x001064000800017f */
[----:B-1----:R-:W-:Y:S05]  /*7280*/  @!P0 NANOSLEEP.SYNCS 0x989680 ;  /* 0x009896800000895d */ /* 0x002fea0003900000 */
[----:B------:R-:W1:Y:S02]  /*7290*/  @!P0 SYNCS.PHASECHK.TRANS64 P0, [R9+URZ], R4 ;  /* 0x00000004090085a7 */ /* 0x000e64000800007f */
[----:B-1----:R-:W-:Y:S05]  /*72a0*/  @!P0 BRA `(.L_x_138) ;  /* 0xfffffffc00f08947 */ /* 0x002fea000383ffff */
[----:B------:R-:W-:Y:S05]  /*72b0*/  BRA `(.L_x_175) ;  /* 0xfffffff000947947 */ /* 0x000fea000383ffff */
.L_x_139:
[----:B0-----:R0:W1:Y:S02]  /*72c0*/  SYNCS.PHASECHK.TRANS64.TRYWAIT P0, [R6+URZ], R5 ;  /* 0x00000005060075a7 */ /* 0x001064000800017f */
[----:B-1----:R-:W-:Y:S05]  /*72d0*/  @!P0 NANOSLEEP.SYNCS 0x989680 ;  /* 0x009896800000895d */ /* 0x002fea0003900000 */
[----:B------:R-:W1:Y:S02]  /*72e0*/  @!P0 SYNCS.PHASECHK.TRANS64 P0, [R6+URZ], R5 ;  /* 0x00000005060085a7 */ /* 0x000e64000800007f */
[----:B-1----:R-:W-:Y:S05]  /*72f0*/  @!P0 BRA `(.L_x_139) ;  /* 0xfffffffc00f08947 */ /* 0x002fea000383ffff */
[----:B------:R-:W-:Y:S05]  /*7300*/  BRA `(.L_x_176) ;  /* 0xfffffff000a47947 */ /* 0x000fea000383ffff */
.L_x_140:
[----:B0-----:R0:W1:Y:S02]  /*7310*/  SYNCS.PHASECHK.TRANS64.TRYWAIT P0, [R9+URZ], R4 ;  /* 0x00000004090075a7 */ /* 0x001064000800017f */
[----:B-1----:R-:W-:Y:S05]  /*7320*/  @!P0 NANOSLEEP.SYNCS 0x989680 ;  /* 0x009896800000895d */ /* 0x002fea0003900000 */
[----:B------:R-:W1:Y:S02]  /*7330*/  @!P0 SYNCS.PHASECHK.TRANS64 P0, [R9+URZ], R4 ;  /* 0x00000004090085a7 */ /* 0x000e64000800007f */
[----:B-1----:R-:W-:Y:S05]  /*7340*/  @!P0 BRA `(.L_x_140) ;  /* 0xfffffffc00f08947 */ /* 0x002fea000383ffff */
[----:B------:R-:W-:Y:S05]  /*7350*/  BRA `(.L_x_177) ;  /* 0xfffffff000b47947 */ /* 0x000fea000383ffff */
.L_x_141:
[----:B0-----:R0:W1:Y:S02]  /*7360*/  SYNCS.PHASECHK.TRANS64.TRYWAIT P0, [R6+URZ], R5 ;  /* 0x00000005060075a7 */ /* 0x001064000800017f */
[----:B-1----:R-:W-:Y:S05]  /*7370*/  @!P0 NANOSLEEP.SYNCS 0x989680 ;  /* 0x009896800000895d */ /* 0x002fea0003900000 */
[----:B------:R-:W1:Y:S02]  /*7380*/  @!P0 SYNCS.PHASECHK.TRANS64 P0, [R6+URZ], R5 ;  /* 0x00000005060085a7 */ /* 0x000e64000800007f */
[----:B-1----:R-:W-:Y:S05]  /*7390*/  @!P0 BRA `(.L_x_141) ;  /* 0xfffffffc00f08947 */ /* 0x002fea000383ffff */
[----:B------:R-:W-:Y:S05]  /*73a0*/  BRA `(.L_x_178) ;  /* 0xfffffff000c47947 */ /* 0x000fea000383ffff */
.L_x_142:
[----:B0-----:R0:W1:Y:S02]  /*73b0*/  SYNCS.PHASECHK.TRANS64.TRYWAIT P0, [R9+URZ], R4 ;  /* 0x00000004090075a7 */ /* 0x001064000800017f */
[----:B-1----:R-:W-:Y:S05]  /*73c0*/  @!P0 NANOSLEEP.SYNCS 0x989680 ;  /* 0x009896800000895d */ /* 0x002fea0003900000 */
[----:B------:R-:W1:Y:S02]  /*73d0*/  @!P0 SYNCS.PHASECHK.TRANS64 P0, [R9+URZ], R4 ;  /* 0x00000004090085a7 */ /* 0x000e64000800007f */
[----:B-1----:R-:W-:Y:S05]  /*73e0*/  @!P0 BRA `(.L_x_142) ;  /* 0xfffffffc00f08947 */ /* 0x002fea000383ffff */
[----:B------:R-:W-:Y:S05]  /*73f0*/  BRA `(.L_x_179) ;  /* 0xfffffff000d47947 */ /* 0x000fea000383ffff */
.L_x_143:
[----:B0-----:R0:W1:Y:S02]  /*7400*/  SYNCS.PHASECHK.TRANS64.TRYWAIT P0, [R6+URZ], R5 ;  /* 0x00000005060075a7 */ /* 0x001064000800017f */
[----:B-1----:R-:W-:Y:S05]  /*7410*/  @!P0 NANOSLEEP.SYNCS 0x989680 ;  /* 0x009896800000895d */ /* 0x002fea0003900000 */
[----:B------:R-:W1:Y:S02]  /*7420*/  @!P0 SYNCS.PHASECHK.TRANS64 P0, [R6+URZ], R5 ;  /* 0x00000005060085a7 */ /* 0x000e64000800007f */
[----:B-1----:R-:W-:Y:S05]  /*7430*/  @!P0 BRA `(.L_x_143) ;  /* 0xfffffffc00f08947 */ /* 0x002fea000383ffff */
[----:B------:R-:W-:Y:S05]  /*7440*/  BRA `(.L_x_180) ;  /* 0xfffffff000e47947 */ /* 0x000fea000383ffff */
.L_x_144:
[----:B0-----:R0:W1:Y:S02]  /*7450*/  SYNCS.PHASECHK.TRANS64.TRYWAIT P0, [R9+URZ], R4 ;  /* 0x00000004090075a7 */ /* 0x001064000800017f */
[----:B-1----:R-:W-:Y:S05]  /*7460*/  @!P0 NANOSLEEP.SYNCS 0x989680 ;  /* 0x009896800000895d */ /* 0x002fea0003900000 */
[----:B------:R-:W1:Y:S02]  /*7470*/  @!P0 SYNCS.PHASECHK.TRANS64 P0, [R9+URZ], R4 ;  /* 0x00000004090085a7 */ /* 0x000e64000800007f */
[----:B-1----:R-:W-:Y:S05]  /*7480*/  @!P0 BRA `(.L_x_144) ;  /* 0xfffffffc00f08947 */ /* 0x002fea000383ffff */
[----:B------:R-:W-:Y:S05]  /*7490*/  BRA `(.L_x_181) ;  /* 0xfffffff000f47947 */ /* 0x000fea000383ffff */
.L_x_145:
[----:B0-----:R0:W1:Y:S02]  /*74a0*/  SYNCS.PHASECHK.TRANS64.TRYWAIT P0, [R6+URZ], R5 ;  /* 0x00000005060075a7 */ /* 0x001064000800017f */
[----:B-1----:R-:W-:Y:S05]  /*74b0*/  @!P0 NANOSLEEP.SYNCS 0x989680 ;  /* 0x009896800000895d */ /* 0x002fea0003900000 */
[----:B------:R-:W1:Y:S02]  /*74c0*/  @!P0 SYNCS.PHASECHK.TRANS64 P0, [R6+URZ], R5 ;  /* 0x00000005060085a7 */ /* 0x000e64000800007f */
[----:B-1----:R-:W-:Y:S05]  /*74d0*/  @!P0 BRA `(.L_x_145) ;  /* 0xfffffffc00f08947 */ /* 0x002fea000383ffff */
[----:B------:R-:W-:Y:S05]  /*74e0*/  BRA `(.L_x_182) ;  /* 0xfffffff400047947 */ /* 0x000fea000383ffff */
.L_x_146:
[----:B0-----:R0:W1:Y:S02]  /*74f0*/  SYNCS.PHASECHK.TRANS64.TRYWAIT P0, [R9+URZ], R4 ;  /* 0x00000004090075a7 */ /* 0x001064000800017f */
[----:B-1----:R-:W-:Y:S05]  /*7500*/  @!P0 NANOSLEEP.SYNCS 0x989680 ;  /* 0x009896800000895d */ /* 0x002fea0003900000 */
[----:B------:R-:W1:Y:S02]  /*7510*/  @!P0 SYNCS.PHASECHK.TRANS64 P0, [R9+URZ], R4 ;  /* 0x00000004090085a7 */ /* 0x000e64000800007f */
[----:B-1----:R-:W-:Y:S05]  /*7520*/  @!P0 BRA `(.L_x_146) ;  /* 0xfffffffc00f08947 */ /* 0x002fea000383ffff */
[----:B------:R-:W-:Y:S05]  /*7530*/  BRA `(.L_x_183) ;  /* 0xfffffff400147947 */ /* 0x000fea000383ffff */
.L_x_147:
[----:B-1----:R1:W2:Y:S02]  /*7540*/  SYNCS.PHASECHK.TRANS64.TRYWAIT P0, [R6+URZ], R5 ;  /* 0x00000005060075a7 */ /* 0x0022a4000800017f */
[----:B--2---:R-:W-:Y:S05]  /*7550*/  @!P0 NANOSLEEP.SYNCS 0x989680 ;  /* 0x009896800000895d */ /* 0x004fea0003900000 */
[----:B------:R-:W2:Y:S02]  /*7560*/  @!P0 SYNCS.PHASECHK.TRANS64 P0, [R6+URZ], R5 ;  /* 0x00000005060085a7 */ /* 0x000ea4000800007f */
[----:B--2---:R-:W-:Y:S05]  /*7570*/  @!P0 BRA `(.L_x_147) ;  /* 0xfffffffc00f08947 */ /* 0x004fea000383ffff */
[----:B------:R-:W-:Y:S05]  /*7580*/  BRA `(.L_x_184) ;  /* 0xfffffff4001c7947 */ /* 0x000fea000383ffff */
.L_x_185:
[----:B------:R-:W-:-:S00]  /*7590*/  BRA `(.L_x_185) ;  /* 0xfffffffc00fc7947 */ /* 0x000fc0000383ffff */
[----:B------:R-:W-:-:S00]  /*75a0*/  NOP ;  /* 0x0000000000007918 */ /* 0x000fc00000000000 */
        /* <DEDUP_REMOVED lines=13> */
.L_x_186:


//--------------------- .nv.global.init           --------------------------
	.section	.nv.global.init,"aw",@progbits
.nv.global.init:
	.type		$str$22,@object
	.size		$str$22,($str$23 - $str$22)
$str$22:
        /*0000*/ 	.byte	0x6b, 0x5f, 0x74, 0x69, 0x6c, 0x65, 0x5f, 0x63, 0x6f, 0x75, 0x6e, 0x74, 0x20, 0x3e, 0x3d, 0x20
        /*0010*/ 	.byte	0x31, 0x00
	.type		$str$23,@object
	.size		$str$23,(__unnamed_1 - $str$23)
$str$23:
        /*0012*/ 	.byte	0x2f, 0x74, 0x6d, 0x70, 0x2f, 0x63, 0x75, 0x74, 0x6c, 0x61, 0x73, 0x73, 0x5f, 0x73, 0x77, 0x65
        /*0022*/ 	.byte	0x65, 0x70, 0x5f, 0x73, 0x72, 0x63, 0x2f, 0x69, 0x6e, 0x63, 0x6c, 0x75, 0x64, 0x65, 0x2f, 0x63
        /*0032*/ 	.byte	0x75, 0x74, 0x6c, 0x61, 0x73, 0x73, 0x2f, 0x67, 0x65, 0x6d, 0x6d, 0x2f, 0x63, 0x6f, 0x6c, 0x6c
        /*0042*/ 	.byte	0x65, 0x63, 0x74, 0x69, 0x76, 0x65, 0x2f, 0x73, 0x6d, 0x39, 0x30, 0x5f, 0x6d, 0x6d, 0x61, 0x5f
        /*0052*/ 	.byte	0x74, 0x6d, 0x61, 0x5f, 0x67, 0x6d, 0x6d, 0x61, 0x5f, 0x73, 0x73, 0x5f, 0x77, 0x61, 0x72, 0x70
        /*0062*/ 	.byte	0x73, 0x70, 0x65, 0x63, 0x69, 0x61, 0x6c, 0x69, 0x7a, 0x65, 0x64, 0x2e, 0x68, 0x70, 0x70, 0x00
	.type		__unnamed_1,@object
	.size		__unnamed_1,(.L_0 - __unnamed_1)
__unnamed_1:
        /*0072*/ 	.byte	0x76, 0x6f, 0x69, 0x64, 0x20, 0x63, 0x75, 0x74, 0x6c, 0x61, 0x73, 0x73, 0x3a, 0x3a, 0x67, 0x65
        /* <DEDUP_REMOVED lines=180> */
        /*0bc2*/ 	.byte	0x64, 0x65, 0x6e, 0x74, 0x69, 0x74, 0x79, 0x5d, 0x00
.L_0:


//--------------------- .nv.shared._ZN7cutlass13device_kernelINS_4gemm6kernel13GemmUniversalIN4cute5tupleIJiiiiEEENS1_10collective13CollectiveMmaINS1_34MainloopSm90TmaGmmaWarpSpecializedILi28ENS5_IJNS4_1CILi1EEENSA_ILi2EEESB_EEENS1_32KernelTmaWarpSpecializedPingpongEEENS5_IJNSA_ILi64EEESG_NSA_ILi32EEEEEENS_10bfloat16_tENS5_IJlSB_lEEESJ_SK_NS4_8TiledMMAINS4_8MMA_AtomIJNS4_4SM904GMMA27MMA_64x64x16_F32BF16BF16_SSILNSO_5MajorE0ELSQ_0ELNSO_7ScaleInE1ELSR_1EEEEEENS4_6LayoutINS5_IJSB_SB_SB_EEENS5_IJNSA_ILi0EEESW_SW_EEEEENS5_IJNS4_10UnderscoreESZ_SZ_EEEEENS4_23SM90_TMA_LOAD_MULTICASTENS4_14ComposedLayoutINS4_7SwizzleILi2ELi4ELi3EEENS4_18smem_ptr_flag_bitsILi16EEENSU_INS5_IJNSA_ILi8EEESH_EEENS5_IJSH_SB_EEEEEEEvNS4_8identityENS4_13SM90_TMA_LOADES1C_vS1D_EENS_8epilogue10collective6detail29Sm90TmaWarpSpecializedAdapterINS1H_15DefaultEpilogueISJ_SK_SK_NS1G_6thread17LinearCombinationISJ_Li1EffLNS1L_9ScaleType4KindE0ELNS_15FloatRoundStyleE2ESJ_EENS1_15EpilogueDefaultEEEEEvvEEEEvNT_6ParamsE --------------------------
	.section	.nv.shared._ZN7cutlass13device_kernelINS_4gemm6kernel13GemmUniversalIN4cute5tupleIJiiiiEEENS1_10collective13CollectiveMmaINS1_34MainloopSm90TmaGmmaWarpSpecializedILi28ENS5_IJNS4_1CILi1EEENSA_ILi2EEESB_EEENS1_32KernelTmaWarpSpecializedPingpongEEENS5_IJNSA_ILi64EEESG_NSA_ILi32EEEEEENS_10bfloat16_tENS5_IJlSB_lEEESJ_SK_NS4_8TiledMMAINS4_8MMA_AtomIJNS4_4SM904GMMA27MMA_64x64x16_F32BF16BF16_SSILNSO_5MajorE0ELSQ_0ELNSO_7ScaleInE1ELSR_1EEEEEENS4_6LayoutINS5_IJSB_SB_SB_EEENS5_IJNSA_ILi0EEESW_SW_EEEEENS5_IJNS4_10UnderscoreESZ_SZ_EEEEENS4_23SM90_TMA_LOAD_MULTICASTENS4_14ComposedLayoutINS4_7SwizzleILi2ELi4ELi3EEENS4_18smem_ptr_flag_bitsILi16EEENSU_INS5_IJNSA_ILi8EEESH_EEENS5_IJSH_SB_EEEEEEEvNS4_8identityENS4_13SM90_TMA_LOADES1C_vS1D_EENS_8epilogue10collective6detail29Sm90TmaWarpSpecializedAdapterINS1H_15DefaultEpilogueISJ_SK_SK_NS1G_6thread17LinearCombinationISJ_Li1EffLNS1L_9ScaleType4KindE0ELNS_15FloatRoundStyleE2ESJ_EENS1_15EpilogueDefaultEEEEEvvEEEEvNT_6ParamsE,"aw",@nobits
	.sectionflags	@""
	.align	16
	.zero		1024


//--------------------- .nv.shared.reserved.0     --------------------------
	.section	.nv.shared.reserved.0,"aw",@nobits
	.weak		__nv_reservedSMEM_offset_0_alias
	.size		__nv_reservedSMEM_offset_0_alias, 0, 0
	.other		__nv_reservedSMEM_offset_0_alias,@"STO_CUDA_RESERVED_SHARED STV_DEFAULT"
__nv_reservedSMEM_offset_0_alias:
	.zero		0


//--------------------- .nv.global                --------------------------
	.section	.nv.global,"aw",@nobits
.nv.global:
	.type		_ZN39_INTERNAL_9b1b3cda_4_k_cu_efc15f33_27124cute1_E,@object
	.size		_ZN39_INTERNAL_9b1b3cda_4_k_cu_efc15f33_27124cute1_E,(_ZN39_INTERNAL_9b1b3cda_4_k_cu_efc15f33_27124cuda3std3__45__cpo6cbeginE - _ZN39_INTERNAL_9b1b3cda_4_k_cu_efc15f33_27124cute1_E)
_ZN39_INTERNAL_9b1b3cda_4_k_cu_efc15f33_27124cute1_E:
	.zero		1
	.type		_ZN39_INTERNAL_9b1b3cda_4_k_cu_efc15f33_27124cuda3std3__45__cpo6cbeginE,@object
	.size		_ZN39_INTERNAL_9b1b3cda_4_k_cu_efc15f33_27124cuda3std3__45__cpo6cbeginE,(_ZN39_INTERNAL_9b1b3cda_4_k_cu_efc15f33_27124cuda3std3__48in_placeE - _ZN39_INTERNAL_9b1b3cda_4_k_cu_efc15f33_27124cuda3std3__45__cpo6cbeginE)
_ZN39_INTERNAL_9b1b3cda_4_k_cu_efc15f33_27124cuda3std3__45__cpo6cbeginE:
	.zero		1
	.type		_ZN39_INTERNAL_9b1b3cda_4_k_cu_efc15f33_27124cuda3std3__48in_placeE,@object
	.size		_ZN39_INTERNAL_9b1b3cda_4_k_cu_efc15f33_27124cuda3std3__48in_placeE,(_ZN39_INTERNAL_9b1b3cda_4_k_cu_efc15f33_27124cuda3std6ranges3__45__cpo9iter_moveE - _ZN39_INTERNAL_9b1b3cda_4_k_cu_efc15f33_27124cuda3std3__48in_placeE)
_ZN39_INTERNAL_9b1b3cda_4_k_cu_efc15f33_27124cuda3std3__48in_placeE:
	.zero		1
	.type		_ZN39_INTERNAL_9b1b3cda_4_k_cu_efc15f33_27124cuda3std6ranges3__45__cpo9iter_moveE,@object
	.size		_ZN39_INTERNAL_9b1b3cda_4_k_cu_efc15f33_27124cuda3std6ranges3__45__cpo9iter_moveE,(_ZN39_INTERNAL_9b1b3cda_4_k_cu_efc15f33_27124cuda3std3__45__cpo5beginE - _ZN39_INTERNAL_9b1b3cda_4_k_cu_efc15f33_27124cuda3std6ranges3__45__cpo9iter_moveE)
_ZN39_INTERNAL_9b1b3cda_4_k_cu_efc15f33_27124cuda3std6ranges3__45__cpo9iter_moveE:
	.zero		1
	.type		_ZN39_INTERNAL_9b1b3cda_4_k_cu_efc15f33_27124cuda3std3__45__cpo5beginE,@object
	.size		_ZN39_INTERNAL_9b1b3cda_4_k_cu_efc15f33_27124cuda3std3__45__cpo5beginE,(_ZN39_INTERNAL_9b1b3cda_4_k_cu_efc15f33_27124cuda3std3__441_GLOBAL__N__9b1b3cda_4_k_cu_efc15f33_27126ignoreE - _ZN39_INTERNAL_9b1b3cda_4_k_cu_efc15f33_27124cuda3std3__45__cpo5beginE)
_ZN39_INTERNAL_9b1b3cda_4_k_cu_efc15f33_27124cuda3std3__45__cpo5beginE:
	.zero		1
	.type		_ZN39_INTERNAL_9b1b3cda_4_k_cu_efc15f33_27124cuda3std3__441_GLOBAL__N__9b1b3cda_4_k_cu_efc15f33_27126ignoreE,@object
	.size		_ZN39_INTERNAL_9b1b3cda_4_k_cu_efc15f33_27124cuda3std3__441_GLOBAL__N__9b1b3cda_4_k_cu_efc15f33_27126ignoreE,(_ZN39_INTERNAL_9b1b3cda_4_k_cu_efc15f33_27124cute7productE - _ZN39_INTERNAL_9b1b3cda_4_k_cu_efc15f33_27124cuda3std3__441_GLOBAL__N__9b1b3cda_4_k_cu_efc15f33_27126ignoreE)
_ZN39_INTERNAL_9b1b3cda_4_k_cu_efc15f33_27124cuda3std3__441_GLOBAL__N__9b1b3cda_4_k_cu_efc15f33_27126ignoreE:
	.zero		1
	.type		_ZN39_INTERNAL_9b1b3cda_4_k_cu_efc15f33_27124cute7productE,@object
	.size		_ZN39_INTERNAL_9b1b3cda_4_k_cu_efc15f33_27124cute7productE,(_ZN39_INTERNAL_9b1b3cda_4_k_cu_efc15f33_27124cuda3std3__45__cpo3endE - _ZN39_INTERNAL_9b1b3cda_4_k_cu_efc15f33_27124cute7productE)
_ZN39_INTERNAL_9b1b3cda_4_k_cu_efc15f33_27124cute7productE:
	.zero		1
	.type		_ZN39_INTERNAL_9b1b3cda_4_k_cu_efc15f33_27124cuda3std3__45__cpo3endE,@object
	.size		_ZN39_INTERNAL_9b1b3cda_4_k_cu_efc15f33_27124cuda3std3__45__cpo3endE,(_ZN39_INTERNAL_9b1b3cda_4_k_cu_efc15f33_27124cuda3std3__419piecewise_constructE - _ZN39_INTERNAL_9b1b3cda_4_k_cu_efc15f33_27124cuda3std3__45__cpo3endE)
_ZN39_INTERNAL_9b1b3cda_4_k_cu_efc15f33_27124cuda3std3__45__cpo3endE:
	.zero		1
	.type		_ZN39_INTERNAL_9b1b3cda_4_k_cu_efc15f33_27124cuda3std3__419piecewise_constructE,@object
	.size		_ZN39_INTERNAL_9b1b3cda_4_k_cu_efc15f33_27124cuda3std3__419piecewise_constructE,(_ZN39_INTERNAL_9b1b3cda_4_k_cu_efc15f33_27124cuda3std3__45__cpo4cendE - _ZN39_INTERNAL_9b1b3cda_4_k_cu_efc15f33_27124cuda3std3__419piecewise_constructE)
_ZN39_INTERNAL_9b1b3cda_4_k_cu_efc15f33_27124cuda3std3__419piecewise_constructE:
	.zero		1
	.type		_ZN39_INTERNAL_9b1b3cda_4_k_cu_efc15f33_27124cuda3std3__45__cpo4cendE,@object
	.size		_ZN39_INTERNAL_9b1b3cda_4_k_cu_efc15f33_27124cuda3std3__45__cpo4cendE,(_ZN39_INTERNAL_9b1b3cda_4_k_cu_efc15f33_27124cuda3std6ranges3__45__cpo4swapE - _ZN39_INTERNAL_9b1b3cda_4_k_cu_efc15f33_27124cuda3std3__45__cpo4cendE)
_ZN39_INTERNAL_9b1b3cda_4_k_cu_efc15f33_27124cuda3std3__45__cpo4cendE:
	.zero		1
	.type		_ZN39_INTERNAL_9b1b3cda_4_k_cu_efc15f33_27124cuda3std6ranges3__45__cpo4swapE,@object
	.size		_ZN39_INTERNAL_9b1b3cda_4_k_cu_efc15f33_27124cuda3std6ranges3__45__cpo4swapE,(.L_8 - _ZN39_INTERNAL_9b1b3cda_4_k_cu_efc15f33_27124cuda3std6ranges3__45__cpo4swapE)
_ZN39_INTERNAL_9b1b3cda_4_k_cu_efc15f33_27124cuda3std6ranges3__45__cpo4swapE:
	.zero		1
.L_8:


//--------------------- .nv.constant0._ZN7cutlass13device_kernelINS_4gemm6kernel13GemmUniversalIN4cute5tupleIJiiiiEEENS1_10collective13CollectiveMmaINS1_34MainloopSm90TmaGmmaWarpSpecializedILi28ENS5_IJNS4_1CILi1EEENSA_ILi2EEESB_EEENS1_32KernelTmaWarpSpecializedPingpongEEENS5_IJNSA_ILi64EEESG_NSA_ILi32EEEEEENS_10bfloat16_tENS5_IJlSB_lEEESJ_SK_NS4_8TiledMMAINS4_8MMA_AtomIJNS4_4SM904GMMA27MMA_64x64x16_F32BF16BF16_SSILNSO_5MajorE0ELSQ_0ELNSO_7ScaleInE1ELSR_1EEEEEENS4_6LayoutINS5_IJSB_SB_SB_EEENS5_IJNSA_ILi0EEESW_SW_EEEEENS5_IJNS4_10UnderscoreESZ_SZ_EEEEENS4_23SM90_TMA_LOAD_MULTICASTENS4_14ComposedLayoutINS4_7SwizzleILi2ELi4ELi3EEENS4_18smem_ptr_flag_bitsILi16EEENSU_INS5_IJNSA_ILi8EEESH_EEENS5_IJSH_SB_EEEEEEEvNS4_8identityENS4_13SM90_TMA_LOADES1C_vS1D_EENS_8epilogue10collective6detail29Sm90TmaWarpSpecializedAdapterINS1H_15DefaultEpilogueISJ_SK_SK_NS1G_6thread17LinearCombinationISJ_Li1EffLNS1L_9ScaleType4KindE0ELNS_15FloatRoundStyleE2ESJ_EENS1_15EpilogueDefaultEEEEEvvEEEEvNT_6ParamsE --------------------------
	.section	.nv.constant0._ZN7cutlass13device_kernelINS_4gemm6kernel13GemmUniversalIN4cute5tupleIJiiiiEEENS1_10collective13CollectiveMmaINS1_34MainloopSm90TmaGmmaWarpSpecializedILi28ENS5_IJNS4_1CILi1EEENSA_ILi2EEESB_EEENS1_32KernelTmaWarpSpecializedPingpongEEENS5_IJNSA_ILi64EEESG_NSA_ILi32EEEEEENS_10bfloat16_tENS5_IJlSB_lEEESJ_SK_NS4_8TiledMMAINS4_8MMA_AtomIJNS4_4SM904GMMA27MMA_64x64x16_F32BF16BF16_SSILNSO_5MajorE0ELSQ_0ELNSO_7ScaleInE1ELSR_1EEEEEENS4_6LayoutINS5_IJSB_SB_SB_EEENS5_IJNSA_ILi0EEESW_SW_EEEEENS5_IJNS4_10UnderscoreESZ_SZ_EEEEENS4_23SM90_TMA_LOAD_MULTICASTENS4_14ComposedLayoutINS4_7SwizzleILi2ELi4ELi3EEENS4_18smem_ptr_flag_bitsILi16EEENSU_INS5_IJNSA_ILi8EEESH_EEENS5_IJSH_SB_EEEEEEEvNS4_8identityENS4_13SM90_TMA_LOADES1C_vS1D_EENS_8epilogue10collective6detail29Sm90TmaWarpSpecializedAdapterINS1H_15DefaultEpilogueISJ_SK_SK_NS1G_6thread17LinearCombinationISJ_Li1EffLNS1L_9ScaleType4KindE0ELNS_15FloatRoundStyleE2ESJ_EENS1_15EpilogueDefaultEEEEEvvEEEEvNT_6ParamsE,"a",@progbits
	.sectionflags	@""
	.align	4
.nv.constant0._ZN7cutlass13device_kernelINS_4gemm6kernel13GemmUniversalIN4cute5tupleIJiiiiEEENS1_10collective13CollectiveMmaINS1_34MainloopSm90TmaGmmaWarpSpecializedILi28ENS5_IJNS4_1CILi1EEENSA_ILi2EEESB_EEENS1_32KernelTmaWarpSpecializedPingpongEEENS5_IJNSA_ILi64EEESG_NSA_ILi32EEEEEENS_10bfloat16_tENS5_IJlSB_lEEESJ_SK_NS4_8TiledMMAINS4_8MMA_AtomIJNS4_4SM904GMMA27MMA_64x64x16_F32BF16BF16_SSILNSO_5MajorE0ELSQ_0ELNSO_7ScaleInE1ELSR_1EEEEEENS4_6LayoutINS5_IJSB_SB_SB_EEENS5_IJNSA_ILi0EEESW_SW_EEEEENS5_IJNS4_10UnderscoreESZ_SZ_EEEEENS4_23SM90_TMA_LOAD_MULTICASTENS4_14ComposedLayoutINS4_7SwizzleILi2ELi4ELi3EEENS4_18smem_ptr_flag_bitsILi16EEENSU_INS5_IJNSA_ILi8EEESH_EEENS5_IJSH_SB_EEEEEEEvNS4_8identityENS4_13SM90_TMA_LOADES1C_vS1D_EENS_8epilogue10collective6detail29Sm90TmaWarpSpecializedAdapterINS1H_15DefaultEpilogueISJ_SK_SK_NS1G_6thread17LinearCombinationISJ_Li1EffLNS1L_9ScaleType4KindE0ELNS_15FloatRoundStyleE2ESJ_EENS1_15EpilogueDefaultEEEEEvvEEEEvNT_6ParamsE:
	.zero		1664


//--------------------- SYMBOLS --------------------------

	.type		.nv.reservedSmem.offset0,@object
	.size		.nv.reservedSmem.offset0,0x4
	.type		__assertfail,@function
